	.target	sm_90a

	.elftype	@"ET_EXEC"


//--------------------- .note.nv.tkinfo           --------------------------
	.section	.note.nv.tkinfo,"",@"SHT_NOTE"
	.sectionflags	@"SHF_NOTE_NV_TKINFO"
	.tkinfo
        /*0018*/ 	.word	0x00000002
        /*0030*/ 	.string	""
        /*0030*/ 	.string	"ptxas"
        /*0030*/ 	.string	"Cuda compilation tools, release 13.0, V13.0.88"
        /*0030*/ 	.string	"Build cuda_13.0.r13.0/compiler.36424714_0"
        /*0030*/ 	.string	"-arch sm_90a -m 64 "



//--------------------- .note.nv.cuinfo           --------------------------
	.section	.note.nv.cuinfo,"",@"SHT_NOTE"
	.sectionflags	@"SHF_NOTE_NV_CUINFO"
        /*0018*/ 	.short	0x0002
        /*001a*/ 	.short	0x005a
        /*001c*/ 	.short	0x0082
	.zero		2


//--------------------- .nv.info                  --------------------------
	.section	.nv.info,"",@"SHT_CUDA_INFO"
	.align	4


	//----- nvinfo : EIATTR_REGCOUNT
	.align		4
        /*0000*/ 	.byte	0x04, 0x2f
        /*0002*/ 	.short	(.L_15 - .L_14)
	.align		4
.L_14:
        /*0004*/ 	.word	index@(_ZN7cutlass13device_kernelINS_4fmha6kernel28FmhaKernelTmaWarpSpecializedINS1_10collective30FmhaMainloopTmaWarpSpecializedINS_6half_tEffN4cute5tupleIJNS7_1CILi128EEENS9_ILi64EEESB_EEENS8_IJiNS9_ILi1EEENS8_IJiiEEEEEESF_SF_NS4_13DefaultFusionEJNS2_6OptionILNS2_3TagE0ENS9_ILb1EEEEENSH_ILSI_2ESJ_EEEEENS4_15FmhaFwdEpilogueIS6_fNS8_IJSB_SB_SB_EEEEENS2_23PersistentTileSchedulerEJSK_SL_EEEEEvNT_6ParamsE)
        /*0008*/ 	.word	0x000000a8


	//----- nvinfo : EIATTR_FRAME_SIZE
	.align		4
.L_15:
        /*000c*/ 	.byte	0x04, 0x11
        /*000e*/ 	.short	(.L_17 - .L_16)
	.align		4
.L_16:
        /*0010*/ 	.word	index@($__internal_0_$__cuda_sm20_rcp_rn_f32_slowpath)
        /*0014*/ 	.word	0x00000000


	//----- nvinfo : EIATTR_FRAME_SIZE
	.align		4
.L_17:
        /*0018*/ 	.byte	0x04, 0x11
        /*001a*/ 	.short	(.L_19 - .L_18)
	.align		4
.L_18:
        /*001c*/ 	.word	index@(_ZN7cutlass13device_kernelINS_4fmha6kernel28FmhaKernelTmaWarpSpecializedINS1_10collective30FmhaMainloopTmaWarpSpecializedINS_6half_tEffN4cute5tupleIJNS7_1CILi128EEENS9_ILi64EEESB_EEENS8_IJiNS9_ILi1EEENS8_IJiiEEEEEESF_SF_NS4_13DefaultFusionEJNS2_6OptionILNS2_3TagE0ENS9_ILb1EEEEENSH_ILSI_2ESJ_EEEEENS4_15FmhaFwdEpilogueIS6_fNS8_IJSB_SB_SB_EEEEENS2_23PersistentTileSchedulerEJSK_SL_EEEEEvNT_6ParamsE)
        /*0020*/ 	.word	0x00000000


	//----- nvinfo : EIATTR_MIN_STACK_SIZE
	.align		4
.L_19:
        /*0024*/ 	.byte	0x04, 0x12
        /*0026*/ 	.short	(.L_21 - .L_20)
	.align		4
.L_20:
        /*0028*/ 	.word	index@(_ZN7cutlass13device_kernelINS_4fmha6kernel28FmhaKernelTmaWarpSpecializedINS1_10collective30FmhaMainloopTmaWarpSpecializedINS_6half_tEffN4cute5tupleIJNS7_1CILi128EEENS9_ILi64EEESB_EEENS8_IJiNS9_ILi1EEENS8_IJiiEEEEEESF_SF_NS4_13DefaultFusionEJNS2_6OptionILNS2_3TagE0ENS9_ILb1EEEEENSH_ILSI_2ESJ_EEEEENS4_15FmhaFwdEpilogueIS6_fNS8_IJSB_SB_SB_EEEEENS2_23PersistentTileSchedulerEJSK_SL_EEEEEvNT_6ParamsE)
        /*002c*/ 	.word	0x00000000
.L_21:


//--------------------- .nv.compat                --------------------------
	.section	.nv.compat,"",@"SHT_CUDA_COMPAT_INFO"
	.align	4
        /*0000*/ 	.byte	0x02, 0x09, 0x01, 0x00, 0x02, 0x02, 0x04, 0x00, 0x02, 0x05, 0x05, 0x00, 0x03, 0x07, 0x01, 0x01
        /*0010*/ 	.byte	0x02, 0x03, 0x01, 0x00, 0x02, 0x06, 0x01, 0x00, 0x04, 0x0b, 0x08, 0x00, 0x00, 0x00, 0x00, 0x00
        /*0020*/ 	.byte	0x00, 0x00, 0x00, 0x00


//--------------------- .nv.info._ZN7cutlass13device_kernelINS_4fmha6kernel28FmhaKernelTmaWarpSpecializedINS1_10collective30FmhaMainloopTmaWarpSpecializedINS_6half_tEffN4cute5tupleIJNS7_1CILi128EEENS9_ILi64EEESB_EEENS8_IJiNS9_ILi1EEENS8_IJiiEEEEEESF_SF_NS4_13DefaultFusionEJNS2_6OptionILNS2_3TagE0ENS9_ILb1EEEEENSH_ILSI_2ESJ_EEEEENS4_15FmhaFwdEpilogueIS6_fNS8_IJSB_SB_SB_EEEEENS2_23PersistentTileSchedulerEJSK_SL_EEEEEvNT_6ParamsE --------------------------
	.section	.nv.info._ZN7cutlass13device_kernelINS_4fmha6kernel28FmhaKernelTmaWarpSpecializedINS1_10collective30FmhaMainloopTmaWarpSpecializedINS_6half_tEffN4cute5tupleIJNS7_1CILi128EEENS9_ILi64EEESB_EEENS8_IJiNS9_ILi1EEENS8_IJiiEEEEEESF_SF_NS4_13DefaultFusionEJNS2_6OptionILNS2_3TagE0ENS9_ILb1EEEEENSH_ILSI_2ESJ_EEEEENS4_15FmhaFwdEpilogueIS6_fNS8_IJSB_SB_SB_EEEEENS2_23PersistentTileSchedulerEJSK_SL_EEEEEvNT_6ParamsE,"",@"SHT_CUDA_INFO"
	.sectionflags	@""
	.align	4


	//----- nvinfo : EIATTR_CUDA_API_VERSION
	.align		4
        /*0000*/ 	.byte	0x04, 0x37
        /*0002*/ 	.short	(.L_23 - .L_22)
.L_22:
        /*0004*/ 	.word	0x00000082


	//----- nvinfo : EIATTR_KPARAM_INFO
	.align		4
.L_23:
        /*0008*/ 	.byte	0x04, 0x17
        /*000a*/ 	.short	(.L_25 - .L_24)
.L_24:
        /*000c*/ 	.word	0x00000000
        /*0010*/ 	.short	0x0000
        /*0012*/ 	.short	0x0070
        /*0014*/ 	.byte	0x00, 0xf0, 0x01, 0x20


	//----- nvinfo : EIATTR_SPARSE_MMA_MASK
	.align		4
.L_25:
        /*0018*/ 	.byte	0x03, 0x50
        /*001a*/ 	.short	0x0000


	//----- nvinfo : EIATTR_MAXREG_COUNT
	.align		4
        /*001c*/ 	.byte	0x03, 0x1b
        /*001e*/ 	.short	0x00a8


	//----- nvinfo : EIATTR_NUM_BARRIERS
	.align		4
        /*0020*/ 	.byte	0x02, 0x4c
        /*0022*/ 	.byte	0x02
	.zero		1


	//----- nvinfo : EIATTR_EXTERNS
	.align		4
        /*0024*/ 	.byte	0x04, 0x0f
        /*0026*/ 	.short	(.L_27 - .L_26)


	//   ....[0]....
	.align		4
.L_26:
        /*0028*/ 	.word	index@(__assertfail)


	//----- nvinfo : EIATTR_MERCURY_ISA_VERSION
	.align		4
.L_27:
        /*002c*/ 	.byte	0x03, 0x5f
        /*002e*/ 	.short	0x0101


	//----- nvinfo : EIATTR_INT_WARP_WIDE_INSTR_OFFSETS
	.align		4
        /*0030*/ 	.byte	0x04, 0x31
        /*0032*/ 	.short	(.L_29 - .L_28)


	//   ....[0]....
.L_28:
        /*0034*/ 	.word	0x00000760


	//   ....[1]....
        /*0038*/ 	.word	0x00000770


	//   ....[2]....
        /*003c*/ 	.word	0x00000780


	//   ....[3]....
        /*0040*/ 	.word	0x00000790


	//   ....[4]....
        /*0044*/ 	.word	0x00000800


	//   ....[5]....
        /*0048*/ 	.word	0x000009a0


	//   ....[6]....
        /*004c*/ 	.word	0x00000a50


	//----- nvinfo : EIATTR_COOP_GROUP_MASK_REGIDS
	.align		4
.L_29:
        /*0050*/ 	.byte	0x04, 0x29
        /*0052*/ 	.short	(.L_31 - .L_30)


	//   ....[0]....
.L_30:
        /*0054*/ 	.word	0xffffffff


	//   ....[1]....
        /*0058*/ 	.word	0xffffffff


	//   ....[2]....
        /*005c*/ 	.word	0xffffffff


	//   ....[3]....
        /*0060*/ 	.word	0xffffffff


	//   ....[4]....
        /*0064*/ 	.word	0xffffffff


	//   ....[5]....
        /*0068*/ 	.word	0xffffffff


	//   ....[6]....
        /*006c*/ 	.word	0xffffffff


	//   ....[7]....
        /*0070*/ 	.word	0xffffffff


	//   ....[8]....
        /*0074*/ 	.word	0xffffffff


	//   ....[9]....
        /*0078*/ 	.word	0xffffffff


	//   ....[10]....
        /*007c*/ 	.word	0xffffffff


	//   ....[11]....
        /*0080*/ 	.word	0xffffffff


	//   ....[12]....
        /*0084*/ 	.word	0xffffffff


	//   ....[13]....
        /*0088*/ 	.word	0xffffffff


	//   ....[14]....
        /*008c*/ 	.word	0xffffffff


	//   ....[15]....
        /*0090*/ 	.word	0xffffffff


	//   ....[16]....
        /*0094*/ 	.word	0xffffffff


	//   ....[17]....
        /*0098*/ 	.word	0xffffffff


	//----- nvinfo : EIATTR_COOP_GROUP_INSTR_OFFSETS
	.align		4
.L_31:
        /*009c*/ 	.byte	0x04, 0x28
        /*009e*/ 	.short	(.L_33 - .L_32)


	//   ....[0]....
.L_32:
        /*00a0*/ 	.word	0x00000070


	//   ....[1]....
        /*00a4*/ 	.word	0x000000a0


	//   ....[2]....
        /*00a8*/ 	.word	0x000001d0


	//   ....[3]....
        /*00ac*/ 	.word	0x000003e0


	//   ....[4]....
        /*00b0*/ 	.word	0x000005a0


	//   ....[5]....
        /*00b4*/ 	.word	0x00000700


	//   ....[6]....
        /*00b8*/ 	.word	0x000015b0


	//   ....[7]....
        /*00bc*/ 	.word	0x000015e0


	//   ....[8]....
        /*00c0*/ 	.word	0x00001800


	//   ....[9]....
        /*00c4*/ 	.word	0x00001960


	//   ....[10]....
        /*00c8*/ 	.word	0x00002b10


	//   ....[11]....
        /*00cc*/ 	.word	0x00002b40


	//   ....[12]....
        /*00d0*/ 	.word	0x00002e40


	//   ....[13]....
        /*00d4*/ 	.word	0x00002f60


	//   ....[14]....
        /*00d8*/ 	.word	0x000041c0


	//   ....[15]....
        /*00dc*/ 	.word	0x00004200


	//   ....[16]....
        /*00e0*/ 	.word	0x00004240


	//   ....[17]....
        /*00e4*/ 	.word	0x00004260


	//----- nvinfo : EIATTR_REG_RECONFIG
	.align		4
.L_33:
        /*00e8*/ 	.byte	0x01, 0x54
	.zero		2


	//----- nvinfo : EIATTR_SYSCALL_OFFSETS
	.align		4
        /*00ec*/ 	.byte	0x04, 0x46
        /*00ee*/ 	.short	(.L_35 - .L_34)


	//   ....[0]....
.L_34:
        /*00f0*/ 	.word	0x00004c90


	//   ....[1]....
        /*00f4*/ 	.word	0x00004df0


	//----- nvinfo : EIATTR_MBARRIER_INSTR_OFFSETS
	.align		4
.L_35:
        /*00f8*/ 	.byte	0x04, 0x39
        /*00fa*/ 	.short	(.L_37 - .L_36)


	//   ....[0]....
.L_36:
        /*00fc*/ 	.word	0x00000390
        /*0100*/ 	.word	0x000000ff
        /*0104*/ 	.word	0x00012450
        /*0108*/ 	.short	0x0100
        /*010a*/ 	.byte	0x08
	.zero		1


	//   ....[1]....
        /*010c*/ 	.word	0x000003a0
        /*0110*/ 	.word	0x000000ff
        /*0114*/ 	.word	0x00012460
        /*0118*/ 	.short	0x0100
        /*011a*/ 	.byte	0x08
	.zero		1


	//   ....[2]....
        /*011c*/ 	.word	0x000003b0
        /*0120*/ 	.word	0x000000ff
        /*0124*/ 	.word	0x00012458
        /*0128*/ 	.short	0x0100
        /*012a*/ 	.byte	0x08
	.zero		1


	//   ....[3]....
        /*012c*/ 	.word	0x000003c0
        /*0130*/ 	.word	0x000000ff
        /*0134*/ 	.word	0x00012468
        /*0138*/ 	.short	0x0100
        /*013a*/ 	.byte	0x08
	.zero		1


	//   ....[4]....
        /*013c*/ 	.word	0x000004f0
        /*0140*/ 	.word	0x000000ff
        /*0144*/ 	.word	0x00012400
        /*0148*/ 	.short	0x0100
        /*014a*/ 	.byte	0x08
	.zero		1


	//   ....[5]....
        /*014c*/ 	.word	0x00000500
        /*0150*/ 	.word	0x000000ff
        /*0154*/ 	.word	0x00012428
        /*0158*/ 	.short	0x0100
        /*015a*/ 	.byte	0x08
	.zero		1


	//   ....[6]....
        /*015c*/ 	.word	0x00000510
        /*0160*/ 	.word	0x000000ff
        /*0164*/ 	.word	0x00012408
        /*0168*/ 	.short	0x0100
        /*016a*/ 	.byte	0x08
	.zero		1


	//   ....[7]....
        /*016c*/ 	.word	0x00000520
        /*0170*/ 	.word	0x000000ff
        /*0174*/ 	.word	0x00012430
        /*0178*/ 	.short	0x0100
        /*017a*/ 	.byte	0x08
	.zero		1


	//   ....[8]....
        /*017c*/ 	.word	0x00000530
        /*0180*/ 	.word	0x000000ff
        /*0184*/ 	.word	0x00012410
        /*0188*/ 	.short	0x0100
        /*018a*/ 	.byte	0x08
	.zero		1


	//   ....[9]....
        /*018c*/ 	.word	0x00000540
        /*0190*/ 	.word	0x000000ff
        /*0194*/ 	.word	0x00012438
        /*0198*/ 	.short	0x0100
        /*019a*/ 	.byte	0x08
	.zero		1


	//   ....[10]....
        /*019c*/ 	.word	0x00000550
        /*01a0*/ 	.word	0x000000ff
        /*01a4*/ 	.word	0x00012418
        /*01a8*/ 	.short	0x0100
        /*01aa*/ 	.byte	0x08
	.zero		1


	//   ....[11]....
        /*01ac*/ 	.word	0x00000560
        /*01b0*/ 	.word	0x000000ff
        /*01b4*/ 	.word	0x00012440
        /*01b8*/ 	.short	0x0100
        /*01ba*/ 	.byte	0x08
	.zero		1


	//   ....[12]....
        /*01bc*/ 	.word	0x00000570
        /*01c0*/ 	.word	0x000000ff
        /*01c4*/ 	.word	0x00012420
        /*01c8*/ 	.short	0x0100
        /*01ca*/ 	.byte	0x08
	.zero		1


	//   ....[13]....
        /*01cc*/ 	.word	0x00000580
        /*01d0*/ 	.word	0x000000ff
        /*01d4*/ 	.word	0x00012448
        /*01d8*/ 	.short	0x0100
        /*01da*/ 	.byte	0x08
	.zero		1


	//   ....[14]....
        /*01dc*/ 	.word	0x000006b0
        /*01e0*/ 	.word	0x000000ff
        /*01e4*/ 	.word	0x00012470
        /*01e8*/ 	.short	0x0100
        /*01ea*/ 	.byte	0x08
	.zero		1


	//   ....[15]....
        /*01ec*/ 	.word	0x000006c0
        /*01f0*/ 	.word	0x000000ff
        /*01f4*/ 	.word	0x00012480
        /*01f8*/ 	.short	0x0100
        /*01fa*/ 	.byte	0x08
	.zero		1


	//   ....[16]....
        /*01fc*/ 	.word	0x000006d0
        /*0200*/ 	.word	0x000000ff
        /*0204*/ 	.word	0x00012478
        /*0208*/ 	.short	0x0100
        /*020a*/ 	.byte	0x08
	.zero		1


	//   ....[17]....
        /*020c*/ 	.word	0x000006e0
        /*0210*/ 	.word	0x000000ff
        /*0214*/ 	.word	0x00012488
        /*0218*/ 	.short	0x0100
        /*021a*/ 	.byte	0x08
	.zero		1


	//   ....[18]....
        /*021c*/ 	.word	0x00000820
        /*0220*/ 	.word	0x000000ff
        /*0224*/ 	.word	0x00012490
        /*0228*/ 	.short	0x0100
        /*022a*/ 	.byte	0x06
	.zero		1


	//   ....[19]....
        /*022c*/ 	.word	0x00000830
        /*0230*/ 	.word	0x000000ff
        /*0234*/ 	.word	0x00012498
        /*0238*/ 	.short	0x0100
        /*023a*/ 	.byte	0x06
	.zero		1


	//   ....[20]....
        /*023c*/ 	.word	0x00000840
        /*0240*/ 	.word	0x000000ff
        /*0244*/ 	.word	0x000124a0
        /*0248*/ 	.short	0x0100
        /*024a*/ 	.byte	0x06
	.zero		1


	//   ....[21]....
        /*024c*/ 	.word	0x00000850
        /*0250*/ 	.word	0x000000ff
        /*0254*/ 	.word	0x000124a8
        /*0258*/ 	.short	0x0100
        /*025a*/ 	.byte	0x06
	.zero		1


	//   ....[22]....
        /*025c*/ 	.word	0x00000950
        /*0260*/ 	.word	0x000000ff
        /*0264*/ 	.word	0x000124c0
        /*0268*/ 	.short	0x0100
        /*026a*/ 	.byte	0x08
	.zero		1


	//   ....[23]....
        /*026c*/ 	.word	0x00000960
        /*0270*/ 	.word	0x000000ff
        /*0274*/ 	.word	0x000124d0
        /*0278*/ 	.short	0x0100
        /*027a*/ 	.byte	0x08
	.zero		1


	//   ....[24]....
        /*027c*/ 	.word	0x00000970
        /*0280*/ 	.word	0x000000ff
        /*0284*/ 	.word	0x000124c8
        /*0288*/ 	.short	0x0100
        /*028a*/ 	.byte	0x08
	.zero		1


	//   ....[25]....
        /*028c*/ 	.word	0x00000980
        /*0290*/ 	.word	0x000000ff
        /*0294*/ 	.word	0x000124d8
        /*0298*/ 	.short	0x0100
        /*029a*/ 	.byte	0x08
	.zero		1


	//   ....[26]....
        /*029c*/ 	.word	0x00000a80
        /*02a0*/ 	.word	0x000000ff
        /*02a4*/ 	.word	0x000124b0
        /*02a8*/ 	.short	0x0100
        /*02aa*/ 	.byte	0x06
	.zero		1


	//   ....[27]....
        /*02ac*/ 	.word	0x000011e0
        /*02b0*/ 	.word	0x000000ff
        /*02b4*/ 	.word	0x00012450
        /*02b8*/ 	.short	0x010a
        /*02ba*/ 	.byte	0x05
	.zero		1


	//   ....[28]....
        /*02bc*/ 	.word	0x000012a0
        /*02c0*/ 	.word	0x000000ff
        /*02c4*/ 	.word	0x00012400
        /*02c8*/ 	.short	0x010a
        /*02ca*/ 	.byte	0x16
	.zero		1


	//   ....[29]....
        /*02cc*/ 	.word	0x000012c0
        /*02d0*/ 	.word	0x000000ff
        /*02d4*/ 	.word	0xfffffff8
        /*02d8*/ 	.short	0x010a
        /*02da*/ 	.byte	0x14
	.zero		1


	//   ....[30]....
        /*02dc*/ 	.word	0x00002240
        /*02e0*/ 	.word	0x0000001e
        /*02e4*/ 	.word	0x00000000
        /*02e8*/ 	.short	0x0101
        /*02ea*/ 	.byte	0x17
	.zero		1


	//   ....[31]....
        /*02ec*/ 	.word	0x000024f0
        /*02f0*/ 	.word	0x000000ff
        /*02f4*/ 	.word	0x00012400
        /*02f8*/ 	.short	0x010a
        /*02fa*/ 	.byte	0x06
	.zero		1


	//   ....[32]....
        /*02fc*/ 	.word	0x000026d0
        /*0300*/ 	.word	0x000000ff
        /*0304*/ 	.word	0x00000000
        /*0308*/ 	.short	0x0101
        /*030a*/ 	.byte	0x16
	.zero		1


	//   ....[33]....
        /*030c*/ 	.word	0x00002830
        /*0310*/ 	.word	0x000000ff
        /*0314*/ 	.word	0x00012400
        /*0318*/ 	.short	0x010a
        /*031a*/ 	.byte	0x06
	.zero		1


	//   ....[34]....
        /*031c*/ 	.word	0x00003a50
        /*0320*/ 	.word	0x000000ff
        /*0324*/ 	.word	0x00012400
        /*0328*/ 	.short	0x010a
        /*032a*/ 	.byte	0x06
	.zero		1


	//   ....[35]....
        /*032c*/ 	.word	0x00003cf0
        /*0330*/ 	.word	0x000000ff
        /*0334*/ 	.word	0x00012400
        /*0338*/ 	.short	0x010a
        /*033a*/ 	.byte	0x06
	.zero		1


	//   ....[36]....
        /*033c*/ 	.word	0x00003ec0
        /*0340*/ 	.word	0x000000ff
        /*0344*/ 	.word	0x00000000
        /*0348*/ 	.short	0x0101
        /*034a*/ 	.byte	0x06
	.zero		1


	//   ....[37]....
        /*034c*/ 	.word	0x00003f70
        /*0350*/ 	.word	0x000000ff
        /*0354*/ 	.word	0x00000000
        /*0358*/ 	.short	0x0101
        /*035a*/ 	.byte	0x06
	.zero		1


	//   ....[38]....
        /*035c*/ 	.word	0x00004110
        /*0360*/ 	.word	0x000000ff
        /*0364*/ 	.word	0x00000000
        /*0368*/ 	.short	0x0101
        /*036a*/ 	.byte	0x04
	.zero		1


	//   ....[39]....
        /*036c*/ 	.word	0x00004190
        /*0370*/ 	.word	0x000000ff
        /*0374*/ 	.word	0x00000000
        /*0378*/ 	.short	0x0101
        /*037a*/ 	.byte	0x15
	.zero		1


	//   ....[40]....
        /*037c*/ 	.word	0x00004710
        /*0380*/ 	.word	0x000000ff
        /*0384*/ 	.word	0x00000008
        /*0388*/ 	.short	0x010a
        /*038a*/ 	.byte	0x14
	.zero		1


	//   ....[41]....
        /*038c*/ 	.word	0x00005650
        /*0390*/ 	.word	0x00000000
        /*0394*/ 	.word	0x00012490
        /*0398*/ 	.short	0x0101
        /*039a*/ 	.byte	0x31
	.zero		1


	//   ....[42]....
        /*039c*/ 	.word	0x00005a10
        /*03a0*/ 	.word	0x00000007
        /*03a4*/ 	.word	0x00012460
        /*03a8*/ 	.short	0x010a
        /*03aa*/ 	.byte	0x3f
	.zero		1


	//   ....[43]....
        /*03ac*/ 	.word	0x00005c80
        /*03b0*/ 	.word	0x00000007
        /*03b4*/ 	.word	0x000124b0
        /*03b8*/ 	.short	0x0101
        /*03ba*/ 	.byte	0x3f
	.zero		1


	//   ....[44]....
        /*03bc*/ 	.word	0x00005c90
        /*03c0*/ 	.word	0x00000007
        /*03c4*/ 	.word	0x000124b0
        /*03c8*/ 	.short	0x010a
        /*03ca*/ 	.byte	0x3f
	.zero		1


	//   ....[45]....
        /*03cc*/ 	.word	0x00005d30
        /*03d0*/ 	.word	0x00000004
        /*03d4*/ 	.word	0x00012460
        /*03d8*/ 	.short	0x010a
        /*03da*/ 	.byte	0x3f
	.zero		1


	//   ....[46]....
        /*03dc*/ 	.word	0x000062a0
        /*03e0*/ 	.word	0x00000008
        /*03e4*/ 	.word	0x00012428
        /*03e8*/ 	.short	0x010a
        /*03ea*/ 	.byte	0x3f
	.zero		1


	//   ....[47]....
        /*03ec*/ 	.word	0x00006510
        /*03f0*/ 	.word	0x00000004
        /*03f4*/ 	.word	0x000124b0
        /*03f8*/ 	.short	0x0101
        /*03fa*/ 	.byte	0x3f
	.zero		1


	//   ....[48]....
        /*03fc*/ 	.word	0x00006520
        /*0400*/ 	.word	0x00000004
        /*0404*/ 	.word	0x000124b0
        /*0408*/ 	.short	0x010a
        /*040a*/ 	.byte	0x3f
	.zero		1


	//   ....[49]....
        /*040c*/ 	.word	0x000065d0
        /*0410*/ 	.word	0x00000007
        /*0414*/ 	.word	0x00012428
        /*0418*/ 	.short	0x010a
        /*041a*/ 	.byte	0x3f
	.zero		1


	//   ....[50]....
        /*041c*/ 	.word	0x000068d0
        /*0420*/ 	.word	0x00000007
        /*0424*/ 	.word	0x00012428
        /*0428*/ 	.short	0x010a
        /*042a*/ 	.byte	0x3f
	.zero		1


	//   ....[51]....
        /*042c*/ 	.word	0x00006b60
        /*0430*/ 	.word	0x00000007
        /*0434*/ 	.word	0x00012428
        /*0438*/ 	.short	0x010a
        /*043a*/ 	.byte	0x3f
	.zero		1


	//   ....[52]....
        /*043c*/ 	.word	0x00006e40
        /*0440*/ 	.word	0x00000003
        /*0444*/ 	.word	0x00012450
        /*0448*/ 	.short	0x010a
        /*044a*/ 	.byte	0x3f
	.zero		1


	//   ....[53]....
        /*044c*/ 	.word	0x00006ea0
        /*0450*/ 	.word	0x00000005
        /*0454*/ 	.word	0x00012400
        /*0458*/ 	.short	0x010a
        /*045a*/ 	.byte	0x3f
	.zero		1


	//   ....[54]....
        /*045c*/ 	.word	0x00006f00
        /*0460*/ 	.word	0x00000000
        /*0464*/ 	.word	0xfffffff8
        /*0468*/ 	.short	0x010a
        /*046a*/ 	.byte	0x3f
	.zero		1


	//   ....[55]....
        /*046c*/ 	.word	0x00006f60
        /*0470*/ 	.word	0x00000007
        /*0474*/ 	.word	0x00012400
        /*0478*/ 	.short	0x010a
        /*047a*/ 	.byte	0x3f
	.zero		1


	//   ....[56]....
        /*047c*/ 	.word	0x00006fc0
        /*0480*/ 	.word	0x00000005
        /*0484*/ 	.word	0x00012400
        /*0488*/ 	.short	0x010a
        /*048a*/ 	.byte	0x3f
	.zero		1


	//   ....[57]....
        /*048c*/ 	.word	0x00007020
        /*0490*/ 	.word	0x00000008
        /*0494*/ 	.word	0x00012400
        /*0498*/ 	.short	0x010a
        /*049a*/ 	.byte	0x3f
	.zero		1


	//   ....[58]....
        /*049c*/ 	.word	0x00007080
        /*04a0*/ 	.word	0x00000003
        /*04a4*/ 	.word	0x00000008
        /*04a8*/ 	.short	0x010a
        /*04aa*/ 	.byte	0x3f
	.zero		1


	//   ....[59]....
        /*04ac*/ 	.word	0x00007150
        /*04b0*/ 	.word	0x00000007
        /*04b4*/ 	.word	0x00012460
        /*04b8*/ 	.short	0x010a
        /*04ba*/ 	.byte	0x3f
	.zero		1


	//   ....[60]....
        /*04bc*/ 	.word	0x000071a0
        /*04c0*/ 	.word	0x00000007
        /*04c4*/ 	.word	0x000124b0
        /*04c8*/ 	.short	0x010a
        /*04ca*/ 	.byte	0x3f
	.zero		1


	//   ....[61]....
        /*04cc*/ 	.word	0x000071f0
        /*04d0*/ 	.word	0x00000004
        /*04d4*/ 	.word	0x00012460
        /*04d8*/ 	.short	0x010a
        /*04da*/ 	.byte	0x3f
	.zero		1


	//   ....[62]....
        /*04dc*/ 	.word	0x000072c0
        /*04e0*/ 	.word	0x00000008
        /*04e4*/ 	.word	0x00012428
        /*04e8*/ 	.short	0x010a
        /*04ea*/ 	.byte	0x3f
	.zero		1


	//   ....[63]....
        /*04ec*/ 	.word	0x00007310
        /*04f0*/ 	.word	0x00000004
        /*04f4*/ 	.word	0x000124b0
        /*04f8*/ 	.short	0x010a
        /*04fa*/ 	.byte	0x3f
	.zero		1


	//   ....[64]....
        /*04fc*/ 	.word	0x00007360
        /*0500*/ 	.word	0x00000007
        /*0504*/ 	.word	0x00012428
        /*0508*/ 	.short	0x010a
        /*050a*/ 	.byte	0x3f
	.zero		1


	//   ....[65]....
        /*050c*/ 	.word	0x000073b0
        /*0510*/ 	.word	0x00000007
        /*0514*/ 	.word	0x00012428
        /*0518*/ 	.short	0x010a
        /*051a*/ 	.byte	0x3f
	.zero		1


	//   ....[66]....
        /*051c*/ 	.word	0x00007400
        /*0520*/ 	.word	0x00000007
        /*0524*/ 	.word	0x00012428
        /*0528*/ 	.short	0x010a
        /*052a*/ 	.byte	0x3f
	.zero		1


	//----- nvinfo : EIATTR_NUM_MBARRIERS
	.align		4
.L_37:
        /*052c*/ 	.byte	0x03, 0x38
        /*052e*/ 	.short	0x001b


	//----- nvinfo : EIATTR_EXIT_INSTR_OFFSETS
	.align		4
        /*0530*/ 	.byte	0x04, 0x1c
        /*0532*/ 	.short	(.L_39 - .L_38)


	//   ....[0]....
.L_38:
        /*0534*/ 	.word	0x00000ae0


	//   ....[1]....
        /*0538*/ 	.word	0x00000b50


	//   ....[2]....
        /*053c*/ 	.word	0x00005680


	//   ....[3]....
        /*0540*/ 	.word	0x000056e0


	//   ....[4]....
        /*0544*/ 	.word	0x00005710


	//   ....[5]....
        /*0548*/ 	.word	0x00005fa0


	//   ....[6]....
        /*054c*/ 	.word	0x00005fd0


	//   ....[7]....
        /*0550*/ 	.word	0x00006e20


	//----- nvinfo : EIATTR_MAX_THREADS
	.align		4
.L_39:
        /*0554*/ 	.byte	0x04, 0x05
        /*0556*/ 	.short	(.L_41 - .L_40)
.L_40:
        /*0558*/ 	.word	0x00000180
        /*055c*/ 	.word	0x00000001
        /*0560*/ 	.word	0x00000001


	//----- nvinfo : EIATTR_CRS_STACK_SIZE
	.align		4
.L_41:
        /*0564*/ 	.byte	0x04, 0x1e
        /*0566*/ 	.short	(.L_43 - .L_42)
.L_42:
        /*0568*/ 	.word	0x00000000


	//----- nvinfo : EIATTR_CBANK_PARAM_SIZE
	.align		4
.L_43:
        /*056c*/ 	.byte	0x03, 0x19
        /*056e*/ 	.short	0x0870


	//----- nvinfo : EIATTR_PARAM_CBANK
	.align		4
        /*0570*/ 	.byte	0x04, 0x0a
        /*0572*/ 	.short	(.L_45 - .L_44)
	.align		4
.L_44:
        /*0574*/ 	.word	index@(.nv.constant0._ZN7cutlass13device_kernelINS_4fmha6kernel28FmhaKernelTmaWarpSpecializedINS1_10collective30FmhaMainloopTmaWarpSpecializedINS_6half_tEffN4cute5tupleIJNS7_1CILi128EEENS9_ILi64EEESB_EEENS8_IJiNS9_ILi1EEENS8_IJiiEEEEEESF_SF_NS4_13DefaultFusionEJNS2_6OptionILNS2_3TagE0ENS9_ILb1EEEEENSH_ILSI_2ESJ_EEEEENS4_15FmhaFwdEpilogueIS6_fNS8_IJSB_SB_SB_EEEEENS2_23PersistentTileSchedulerEJSK_SL_EEEEEvNT_6ParamsE)
        /*0578*/ 	.short	0x0210
        /*057a*/ 	.short	0x0870


	//----- nvinfo : EIATTR_SW_WAR
	.align		4
.L_45:
        /*057c*/ 	.byte	0x04, 0x36
        /*057e*/ 	.short	(.L_47 - .L_46)
.L_46:
        /*0580*/ 	.word	0x00000008
.L_47:


//--------------------- .nv.callgraph             --------------------------
	.section	.nv.callgraph,"",@"SHT_CUDA_CALLGRAPH"
	.align	4
	.sectionentsize	8
	.align		4
        /*0000*/ 	.word	0x00000000
	.align		4
        /*0004*/ 	.word	0xffffffff
	.align		4
        /*0008*/ 	.word	index@(_ZN7cutlass13device_kernelINS_4fmha6kernel28FmhaKernelTmaWarpSpecializedINS1_10collective30FmhaMainloopTmaWarpSpecializedINS_6half_tEffN4cute5tupleIJNS7_1CILi128EEENS9_ILi64EEESB_EEENS8_IJiNS9_ILi1EEENS8_IJiiEEEEEESF_SF_NS4_13DefaultFusionEJNS2_6OptionILNS2_3TagE0ENS9_ILb1EEEEENSH_ILSI_2ESJ_EEEEENS4_15FmhaFwdEpilogueIS6_fNS8_IJSB_SB_SB_EEEEENS2_23PersistentTileSchedulerEJSK_SL_EEEEEvNT_6ParamsE)
	.align		4
        /*000c*/ 	.word	index@(__assertfail)
	.align		4
        /*0010*/ 	.word	0x00000000
	.align		4
        /*0014*/ 	.word	0xfffffffe
	.align		4
        /*0018*/ 	.word	0x00000000
	.align		4
        /*001c*/ 	.word	0xfffffffd
	.align		4
        /*0020*/ 	.word	0x00000000
	.align		4
        /*0024*/ 	.word	0xfffffffc


//--------------------- .nv.constant4             --------------------------
	.section	.nv.constant4,"a",@progbits
	.align	8
	.align		8
.nv.constant4:
        /*0000*/ 	.dword	__assertfail
	.align		8
        /*0008*/ 	.dword	__unnamed_1
	.align		8
        /*0010*/ 	.dword	_ZN39_INTERNAL_fc52fbc9_4_k_cu_875bcf38_31324cuda3std3__45__cpo5beginE
	.align		8
        /*0018*/ 	.dword	_ZN39_INTERNAL_fc52fbc9_4_k_cu_875bcf38_31324cuda3std3__45__cpo3endE
	.align		8
        /*0020*/ 	.dword	_ZN39_INTERNAL_fc52fbc9_4_k_cu_875bcf38_31324cuda3std3__45__cpo6cbeginE
	.align		8
        /*0028*/ 	.dword	_ZN39_INTERNAL_fc52fbc9_4_k_cu_875bcf38_31324cuda3std3__45__cpo4cendE
	.align		8
        /*0030*/ 	.dword	_ZN39_INTERNAL_fc52fbc9_4_k_cu_875bcf38_31324cuda3std3__441_GLOBAL__N__fc52fbc9_4_k_cu_875bcf38_31326ignoreE
	.align		8
        /*0038*/ 	.dword	_ZN39_INTERNAL_fc52fbc9_4_k_cu_875bcf38_31324cuda3std3__419piecewise_constructE
	.align		8
        /*0040*/ 	.dword	_ZN39_INTERNAL_fc52fbc9_4_k_cu_875bcf38_31324cuda3std3__48in_placeE
	.align		8
        /*0048*/ 	.dword	_ZN39_INTERNAL_fc52fbc9_4_k_cu_875bcf38_31324cuda3std6ranges3__45__cpo4swapE
	.align		8
        /*0050*/ 	.dword	_ZN39_INTERNAL_fc52fbc9_4_k_cu_875bcf38_31324cuda3std6ranges3__45__cpo9iter_moveE
	.align		8
        /*0058*/ 	.dword	_ZN39_INTERNAL_fc52fbc9_4_k_cu_875bcf38_31324cute7productE
	.align		8
        /*0060*/ 	.dword	_ZN39_INTERNAL_fc52fbc9_4_k_cu_875bcf38_31324cute1_E
	.align		8
        /*0068*/ 	.dword	$str$24
	.align		8
        /*0070*/ 	.dword	$str$25


//--------------------- .text._ZN7cutlass13device_kernelINS_4fmha6kernel28FmhaKernelTmaWarpSpecializedINS1_10collective30FmhaMainloopTmaWarpSpecializedINS_6half_tEffN4cute5tupleIJNS7_1CILi128EEENS9_ILi64EEESB_EEENS8_IJiNS9_ILi1EEENS8_IJiiEEEEEESF_SF_NS4_13DefaultFusionEJNS2_6OptionILNS2_3TagE0ENS9_ILb1EEEEENSH_ILSI_2ESJ_EEEEENS4_15FmhaFwdEpilogueIS6_fNS8_IJSB_SB_SB_EEEEENS2_23PersistentTileSchedulerEJSK_SL_EEEEEvNT_6ParamsE --------------------------
	.section	.text._ZN7cutlass13device_kernelINS_4fmha6kernel28FmhaKernelTmaWarpSpecializedINS1_10collective30FmhaMainloopTmaWarpSpecializedINS_6half_tEffN4cute5tupleIJNS7_1CILi128EEENS9_ILi64EEESB_EEENS8_IJiNS9_ILi1EEENS8_IJiiEEEEEESF_SF_NS4_13DefaultFusionEJNS2_6OptionILNS2_3TagE0ENS9_ILb1EEEEENSH_ILSI_2ESJ_EEEEENS4_15FmhaFwdEpilogueIS6_fNS8_IJSB_SB_SB_EEEEENS2_23PersistentTileSchedulerEJSK_SL_EEEEEvNT_6ParamsE,"ax",@progbits
	.align	128
.text._ZN7cutlass13device_kernelINS_4fmha6kernel28FmhaKernelTmaWarpSpecializedINS1_10collective30FmhaMainloopTmaWarpSpecializedINS_6half_tEffN4cute5tupleIJNS7_1CILi128EEENS9_ILi64EEESB_EEENS8_IJiNS9_ILi1EEENS8_IJiiEEEEEESF_SF_NS4_13DefaultFusionEJNS2_6OptionILNS2_3TagE0ENS9_ILb1EEEEENSH_ILSI_2ESJ_EEEEENS4_15FmhaFwdEpilogueIS6_fNS8_IJSB_SB_SB_EEEEENS2_23PersistentTileSchedulerEJSK_SL_EEEEEvNT_6ParamsE:
        .type           _ZN7cutlass13device_kernelINS_4fmha6kernel28FmhaKernelTmaWarpSpecializedINS1_10collective30FmhaMainloopTmaWarpSpecializedINS_6half_tEffN4cute5tupleIJNS7_1CILi128EEENS9_ILi64EEESB_EEENS8_IJiNS9_ILi1EEENS8_IJiiEEEEEESF_SF_NS4_13DefaultFusionEJNS2_6OptionILNS2_3TagE0ENS9_ILb1EEEEENSH_ILSI_2ESJ_EEEEENS4_15FmhaFwdEpilogueIS6_fNS8_IJSB_SB_SB_EEEEENS2_23PersistentTileSchedulerEJSK_SL_EEEEEvNT_6ParamsE,@function
        .size           _ZN7cutlass13device_kernelINS_4fmha6kernel28FmhaKernelTmaWarpSpecializedINS1_10collective30FmhaMainloopTmaWarpSpecializedINS_6half_tEffN4cute5tupleIJNS7_1CILi128EEENS9_ILi64EEESB_EEENS8_IJiNS9_ILi1EEENS8_IJiiEEEEEESF_SF_NS4_13DefaultFusionEJNS2_6OptionILNS2_3TagE0ENS9_ILb1EEEEENSH_ILSI_2ESJ_EEEEENS4_15FmhaFwdEpilogueIS6_fNS8_IJSB_SB_SB_EEEEENS2_23PersistentTileSchedulerEJSK_SL_EEEEEvNT_6ParamsE,(.L_x_132 - _ZN7cutlass13device_kernelINS_4fmha6kernel28FmhaKernelTmaWarpSpecializedINS1_10collective30FmhaMainloopTmaWarpSpecializedINS_6half_tEffN4cute5tupleIJNS7_1CILi128EEENS9_ILi64EEESB_EEENS8_IJiNS9_ILi1EEENS8_IJiiEEEEEESF_SF_NS4_13DefaultFusionEJNS2_6OptionILNS2_3TagE0ENS9_ILb1EEEEENSH_ILSI_2ESJ_EEEEENS4_15FmhaFwdEpilogueIS6_fNS8_IJSB_SB_SB_EEEEENS2_23PersistentTileSchedulerEJSK_SL_EEEEEvNT_6ParamsE)
        .other          _ZN7cutlass13device_kernelINS_4fmha6kernel28FmhaKernelTmaWarpSpecializedINS1_10collective30FmhaMainloopTmaWarpSpecializedINS_6half_tEffN4cute5tupleIJNS7_1CILi128EEENS9_ILi64EEESB_EEENS8_IJiNS9_ILi1EEENS8_IJiiEEEEEESF_SF_NS4_13DefaultFusionEJNS2_6OptionILNS2_3TagE0ENS9_ILb1EEEEENSH_ILSI_2ESJ_EEEEENS4_15FmhaFwdEpilogueIS6_fNS8_IJSB_SB_SB_EEEEENS2_23PersistentTileSchedulerEJSK_SL_EEEEEvNT_6ParamsE,@"STO_CUDA_ENTRY STV_DEFAULT"
_ZN7cutlass13device_kernelINS_4fmha6kernel28FmhaKernelTmaWarpSpecializedINS1_10collective30FmhaMainloopTmaWarpSpecializedINS_6half_tEffN4cute5tupleIJNS7_1CILi128EEENS9_ILi64EEESB_EEENS8_IJiNS9_ILi1EEENS8_IJiiEEEEEESF_SF_NS4_13DefaultFusionEJNS2_6OptionILNS2_3TagE0ENS9_ILb1EEEEENSH_ILSI_2ESJ_EEEEENS4_15FmhaFwdEpilogueIS6_fNS8_IJSB_SB_SB_EEEEENS2_23PersistentTileSchedulerEJSK_SL_EEEEEvNT_6ParamsE:
[----:B------:R-:W1:Y:S01]  /*0000*/  LDC R1, c[0x0][0x28] ;  /* 0x00000a00ff017b82 */ /* 0x000e620000000800 */
[----:B------:R-:W2:Y:S07]  /*0010*/  S2R R2, SR_TID.X ;  /* 0x0000000000027919 */ /* 0x000eae0000002100 */
[----:B------:R-:W3:Y:S01]  /*0020*/  S2UR UR6, SR_CTAID.X ;  /* 0x00000000000679c3 */ /* 0x000ee20000002500 */
[----:B------:R-:W-:Y:S01]  /*0030*/  ELECT P1, URZ, PT ;  /* 0x00000000003f782f */ /* 0x000fe20003820000 */
[----:B------:R-:W-:Y:S01]  /*0040*/  BSSY B0, `(.L_x_0) ;  /* 0x0000018000007945 */ /* 0x000fe20003800000 */
[----:B---3--:R-:W-:Y:S01]  /*0050*/  IMAD.U32 R17, RZ, RZ, UR6 ;  /* 0x00000006ff117e24 */ /* 0x008fe2000f8e00ff */
[----:B--2---:R-:W-:-:S05]  /*0060*/  SHF.R.U32.HI R0, RZ, 0x5, R2 ;  /* 0x00000005ff007819 */ /* 0x004fca0000011602 */
[----:B------:R-:W2:Y:S02]  /*0070*/  SHFL.IDX PT, R3, R0, RZ, 0x1f ;  /* 0x00001fff00037589 */ /* 0x000ea400000e0000 */
[----:B--2---:R-:W-:Y:S02]  /*0080*/  R2UR UR4, R3 ;  /* 0x00000000030472ca */ /* 0x004fe400000e0000 */
[----:B------:R-:W-:-:S06]  /*0090*/  SHF.R.U32.HI R3, RZ, 0x7, R2 ;  /* 0x00000007ff037819 */ /* 0x000fcc0000011602 */
[----:B------:R-:W2:Y:S05]  /*00a0*/  SHFL.IDX PT, R3, R3, RZ, 0x1f ;  /* 0x00001fff03037589 */ /* 0x000eaa00000e0000 */
[----:B------:R-:W-:Y:S02]  /*00b0*/  USHF.R.S32.HI UR5, URZ, 0x1f, UR4 ;  /* 0x0000001f3f057899 */ /* 0x000fe40008011404 */
[----:B------:R-:W-:Y:S02]  /*00c0*/  ISETP.EQ.AND P2, PT, RZ, UR4, P1 ;  /* 0x00000004ff007c0c */ /* 0x000fe40008f42270 */
[----:B------:R-:W-:-:S04]  /*00d0*/  ULEA.HI UR5, UR5, UR4, URZ, 0x2 ;  /* 0x0000000405057291 */ /* 0x000fc8000f8f103f */
[----:B------:R-:W-:-:S04]  /*00e0*/  ULOP3.LUT UR5, UR5, 0xfffffffc, URZ, 0xc0, !UPT ;  /* 0xfffffffc05057892 */ /* 0x000fc8000f8ec03f */
[----:B------:R-:W-:-:S03]  /*00f0*/  UIADD3 UR5, UR4, -UR5, URZ ;  /* 0x8000000504057290 */ /* 0x000fc6000fffe03f */
[----:B-1----:R-:W-:Y:S09]  /*0100*/  @!P2 BRA `(.L_x_1) ;  /* 0x00000000002ca947 */ /* 0x002ff20003800000 */
[----:B------:R-:W-:Y:S02]  /*0110*/  ULDC.64 UR6, c[0x0][0x198] ;  /* 0x0000660000067ab9 */ /* 0x000fe40000000a00 */
[----:B------:R-:W-:Y:S02]  /*0120*/  UIADD3 UR8, UP0, UR6, 0xf0, URZ ;  /* 0x000000f006087890 */ /* 0x000fe4000ff1e03f */
[----:B------:R-:W-:Y:S02]  /*0130*/  UIADD3 UR10, UP1, UR6, 0x1f0, URZ ;  /* 0x000001f0060a7890 */ /* 0x000fe4000ff3e03f */
[----:B------:R-:W-:Y:S02]  /*0140*/  UIADD3 UR6, UP2, UR6, 0x2f0, URZ ;  /* 0x000002f006067890 */ /* 0x000fe4000ff5e03f */
[----:B------:R-:W-:Y:S02]  /*0150*/  UIADD3.X UR9, URZ, UR7, URZ, UP0, !UPT ;  /* 0x000000073f097290 */ /* 0x000fe400087fe43f */
[----:B------:R-:W-:-:S02]  /*0160*/  UIADD3.X UR11, URZ, UR7, URZ, UP1, !UPT ;  /* 0x000000073f0b7290 */ /* 0x000fc40008ffe43f */
[----:B------:R-:W-:-:S05]  /*0170*/  UIADD3.X UR7, URZ, UR7, URZ, UP2, !UPT ;  /* 0x000000073f077290 */ /* 0x000fca00097fe43f */
[----:B------:R1:W-:Y:S02]  /*0180*/  UTMACCTL.PF [UR8] ;  /* 0x00000000080079b9 */ /* 0x0003e40008040000 */
[----:B------:R1:W-:Y:S02]  /*0190*/  UTMACCTL.PF [UR10] ;  /* 0x000000000a0079b9 */ /* 0x0003e40008040000 */
[----:B------:R1:W-:Y:S02]  /*01a0*/  UTMACCTL.PF [UR6] ;  /* 0x00000000060079b9 */ /* 0x0003e40008040000 */
[----:B-1----:R-:W-:Y:S01]  /*01b0*/  NOP ;  /* 0x0000000000007918 */ /* 0x002fe20000000000 */
.L_x_1:
[----:B------:R-:W-:Y:S05]  /*01c0*/  BSYNC B0 ;  /* 0x0000000000007941 */ /* 0x000fea0003800000 */
.L_x_0:
[----:B------:R-:W1:Y:S01]  /*01d0*/  SHFL.IDX PT, R4, R0, RZ, 0x1f ;  /* 0x00001fff00047589 */ /* 0x000e6200000e0000 */
[----:B--2---:R-:W-:Y:S01]  /*01e0*/  R2UR UR52, R3 ;  /* 0x00000000033472ca */ /* 0x004fe200000e0000 */
[----:B------:R-:W-:Y:S02]  /*01f0*/  UISETP.NE.AND UP0, UPT, UR5, 0x1, UPT ;  /* 0x000000010500788c */ /* 0x000fe4000bf05270 */
[----:B------:R-:W-:-:S10]  /*0200*/  UISETP.NE.AND UP1, UPT, UR5, 0x2, UPT ;  /* 0x000000020500788c */ /* 0x000fd4000bf25270 */
[----:B------:R-:W-:Y:S02]  /*0210*/  UIADD3 UR10, UR52, -0x1, URZ ;  /* 0xffffffff340a7890 */ /* 0x000fe4000fffe03f */
[----:B------:R-:W-:Y:S02]  /*0220*/  UISETP.EQ.AND UP2, UPT, UR52, URZ, !UP0 ;  /* 0x0000003f3400728c */ /* 0x000fe4000c742270 */
[----:B------:R-:W-:Y:S02]  /*0230*/  UISETP.EQ.AND UP3, UPT, UR52, URZ, !UP1 ;  /* 0x0000003f3400728c */ /* 0x000fe4000cf62270 */
[----:B------:R-:W-:Y:S02]  /*0240*/  UISETP.GE.U32.AND UP4, UPT, UR10, 0x4, UPT ;  /* 0x000000040a00788c */ /* 0x000fe4000bf86070 */
[----:B------:R-:W-:Y:S01]  /*0250*/  USEL UR51, URZ, 0x1, !UP2 ;  /* 0x000000013f337887 */ /* 0x000fe2000d000000 */
[----:B-1----:R-:W-:Y:S01]  /*0260*/  ISETP.NE.AND P0, PT, R4, RZ, PT ;  /* 0x000000ff0400720c */ /* 0x002fe20003f05270 */
[----:B------:R-:W-:Y:S01]  /*0270*/  USEL UR50, URZ, 0x1, !UP3 ;  /* 0x000000013f327887 */ /* 0x000fe2000d800000 */
[----:B------:R-:W-:Y:S01]  /*0280*/  IMAD.U32 R4, RZ, RZ, UR5 ;  /* 0x00000005ff047e24 */ /* 0x000fe2000f8e00ff */
[----:B------:R-:W-:-:S02]  /*0290*/  USEL UR51, UR51, 0x2, UP4 ;  /* 0x0000000233337887 */ /* 0x000fc4000a000000 */
[----:B------:R-:W-:-:S08]  /*02a0*/  USEL UR50, UR50, 0x2, UP4 ;  /* 0x0000000232327887 */ /* 0x000fd0000a000000 */
[----:B------:R-:W-:Y:S05]  /*02b0*/  @P0 BRA `(.L_x_2) ;  /* 0x0000000000480947 */ /* 0x000fea0003800000 */
[----:B------:R-:W1:Y:S01]  /*02c0*/  S2UR UR8, SR_CgaCtaId ;  /* 0x00000000000879c3 */ /* 0x000e620000008800 */
[----:B------:R-:W-:Y:S01]  /*02d0*/  UMOV UR4, 0x400 ;  /* 0x0000040000047882 */ /* 0x000fe20000000000 */
[----:B------:R-:W-:Y:S01]  /*02e0*/  UMOV UR5, 0x1 ;  /* 0x0000000100057882 */ /* 0x000fe20000000000 */
[----:B------:R-:W-:Y:S01]  /*02f0*/  UMOV UR6, 0x80 ;  /* 0x0000008000067882 */ /* 0x000fe20000000000 */
[----:B------:R-:W-:Y:S01]  /*0300*/  ELECT P0, URZ, PT ;  /* 0x00000000003f782f */ /* 0x000fe20003800000 */
[----:B------:R-:W-:-:S04]  /*0310*/  UIADD3 UR6, -UR6, 0x100000, URZ ;  /* 0x0010000006067890 */ /* 0x000fc8000fffe13f */
[----:B------:R-:W-:Y:S02]  /*0320*/  USHF.L.U32 UR7, UR6, 0xb, URZ ;  /* 0x0000000b06077899 */ /* 0x000fe4000800063f */
[----:B------:R-:W-:Y:S02]  /*0330*/  USHF.L.U32 UR6, UR6, 0x1, URZ ;  /* 0x0000000106067899 */ /* 0x000fe4000800063f */
[----:B-1----:R-:W-:Y:S02]  /*0340*/  ULEA UR8, UR8, UR4, 0x18 ;  /* 0x0000000408087291 */ /* 0x002fe4000f8ec03f */
[----:B------:R-:W-:-:S04]  /*0350*/  UIADD3 UR4, -UR5, 0x100000, URZ ;  /* 0x0010000005047890 */ /* 0x000fc8000fffe13f */
[----:B------:R-:W-:Y:S02]  /*0360*/  USHF.L.U32 UR5, UR4, 0xb, URZ ;  /* 0x0000000b04057899 */ /* 0x000fe4000800063f */
[----:B------:R-:W-:Y:S01]  /*0370*/  USHF.L.U32 UR4, UR4, 0x1, URZ ;  /* 0x0000000104047899 */ /* 0x000fe2000800063f */
[----:B------:R-:W1:Y:S11]  /*0380*/  FENCE.VIEW.ASYNC.S ;  /* 0x00000000000073c6 */ /* 0x000e760000000000 */
[----:B-1----:R1:W2:Y:S01]  /*0390*/  SYNCS.EXCH.64 URZ, [UR8+0x12450], UR4 ;  /* 0x01245004083f75b2 */ /* 0x0022a20008000100 */
[----:B------:R1:W3:Y:S01]  /*03a0*/  SYNCS.EXCH.64 URZ, [UR8+0x12460], UR6 ;  /* 0x01246006083f75b2 */ /* 0x0002e20008000100 */
[----:B------:R1:W4:Y:S01]  /*03b0*/  SYNCS.EXCH.64 URZ, [UR8+0x12458], UR4 ;  /* 0x01245804083f75b2 */ /* 0x0003220008000100 */
[----:B------:R1:W1:Y:S01]  /*03c0*/  SYNCS.EXCH.64 URZ, [UR8+0x12468], UR6 ;  /* 0x01246806083f75b2 */ /* 0x0002620008000100 */
[----:B------:R-:W-:Y:S01]  /*03d0*/  NOP ;  /* 0x0000000000007918 */ /* 0x000fe20000000000 */
.L_x_2:
[----:B------:R-:W5:Y:S01]  /*03e0*/  SHFL.IDX PT, R3, R0, RZ, 0x1f ;  /* 0x00001fff00037589 */ /* 0x000f6200000e0000 */
[----:B------:R-:W-:Y:S01]  /*03f0*/  NOP ;  /* 0x0000000000007918 */ /* 0x000fe20000000000 */
[----:B-----5:R-:W-:-:S13]  /*0400*/  ISETP.NE.AND P0, PT, R3, RZ, PT ;  /* 0x000000ff0300720c */ /* 0x020fda0003f05270 */
[----:B------:R-:W-:Y:S05]  /*0410*/  @P0 BRA `(.L_x_3) ;  /* 0x0000000000600947 */ /* 0x000fea0003800000 */
[----:B-1----:R-:W1:Y:S01]  /*0420*/  S2UR UR5, SR_CgaCtaId ;  /* 0x00000000000579c3 */ /* 0x002e620000008800 */
[----:B------:R-:W-:Y:S01]  /*0430*/  UMOV UR4, 0x400 ;  /* 0x0000040000047882 */ /* 0x000fe20000000000 */
[----:B------:R-:W-:Y:S01]  /*0440*/  UMOV UR6, 0x1 ;  /* 0x0000000100067882 */ /* 0x000fe20000000000 */
[----:B------:R-:W-:Y:S01]  /*0450*/  UMOV UR9, 0x100 ;  /* 0x0000010000097882 */ /* 0x000fe20000000000 */
[----:B------:R-:W-:-:S04]  /*0460*/  UIADD3 UR6, -UR6, 0x100000, URZ ;  /* 0x0010000006067890 */ /* 0x000fc8000fffe13f */
[----:B------:R-:W-:Y:S02]  /*0470*/  USHF.L.U32 UR7, UR6, 0xb, URZ ;  /* 0x0000000b06077899 */ /* 0x000fe4000800063f */
[----:B------:R-:W-:Y:S01]  /*0480*/  USHF.L.U32 UR6, UR6, 0x1, URZ ;  /* 0x0000000106067899 */ /* 0x000fe2000800063f */
[----:B------:R-:W-:Y:S01]  /*0490*/  ELECT P0, URZ, PT ;  /* 0x00000000003f782f */ /* 0x000fe20003800000 */
[----:B-1----:R-:W-:Y:S02]  /*04a0*/  ULEA UR8, UR5, UR4, 0x18 ;  /* 0x0000000405087291 */ /* 0x002fe4000f8ec03f */
[----:B------:R-:W-:-:S04]  /*04b0*/  UIADD3 UR4, -UR9, 0x100000, URZ ;  /* 0x0010000009047890 */ /* 0x000fc8000fffe13f */
[----:B------:R-:W-:Y:S02]  /*04c0*/  USHF.L.U32 UR5, UR4, 0xb, URZ ;  /* 0x0000000b04057899 */ /* 0x000fe4000800063f */
[----:B------:R-:W-:Y:S01]  /*04d0*/  USHF.L.U32 UR4, UR4, 0x1, URZ ;  /* 0x0000000104047899 */ /* 0x000fe2000800063f */
[----:B------:R-:W1:Y:S03]  /*04e0*/  FENCE.VIEW.ASYNC.S ;  /* 0x00000000000073c6 */ /* 0x000e660000000000 */
[----:B-1----:R1:W1:Y:S08]  /*04f0*/  SYNCS.EXCH.64 URZ, [UR8+0x12400], UR6 ;  /* 0x01240006083f75b2 */ /* 0x0022700008000100 */
[----:B------:R1:W1:Y:S01]  /*0500*/  SYNCS.EXCH.64 URZ, [UR8+0x12428], UR4 ;  /* 0x01242804083f75b2 */ /* 0x0002620008000100 */
        /* <DEDUP_REMOVED lines=8> */
[----:B------:R-:W-:Y:S01]  /*0590*/  NOP ;  /* 0x0000000000007918 */ /* 0x000fe20000000000 */
.L_x_3:
        /* <DEDUP_REMOVED lines=21> */
[----:B------:R-:W-:Y:S01]  /*06f0*/  NOP ;  /* 0x0000000000007918 */ /* 0x000fe20000000000 */
.L_x_4:
[----:B------:R-:W5:Y:S01]  /*0700*/  SHFL.IDX PT, R3, R0, RZ, 0x1f ;  /* 0x00001fff00037589 */ /* 0x000f6200000e0000 */
[----:B------:R-:W-:Y:S01]  /*0710*/  ELECT P0, URZ, PT ;  /* 0x00000000003f782f */ /* 0x000fe20003800000 */
[----:B------:R-:W-:Y:S01]  /*0720*/  NOP ;  /* 0x0000000000007918 */ /* 0x000fe20000000000 */
[----:B-1----:R-:W-:Y:S02]  /*0730*/  UMOV UR4, 0x80 ;  /* 0x0000008000047882 */ /* 0x002fe40000000000 */
[C---:B-----5:R-:W-:Y:S02]  /*0740*/  ISETP.NE.OR P0, PT, R3.reuse, RZ, !P0 ;  /* 0x000000ff0300720c */ /* 0x060fe40004705670 */
[----:B------:R-:W-:-:S11]  /*0750*/  ISETP.NE.AND P3, PT, R3, RZ, PT ;  /* 0x000000ff0300720c */ /* 0x000fd60003f65270 */
[----:B------:R-:W-:Y:S01]  /*0760*/  VOTEU.ALL UP2, P0 ;  /* 0x00000000003f7886 */ /* 0x000fe20000040000 */
[----:B------:R-:W-:Y:S01]  /*0770*/  VOTEU.ALL UP3, P0 ;  /* 0x00000000003f7886 */ /* 0x000fe20000060000 */
[----:B------:R-:W-:Y:S01]  /*0780*/  VOTEU.ALL UP4, P0 ;  /* 0x00000000003f7886 */ /* 0x000fe20000080000 */
[----:B------:R-:W-:Y:S02]  /*0790*/  VOTEU.ALL UP5, P0 ;  /* 0x00000000003f7886 */ /* 0x000fe400000a0000 */
[----:B------:R-:W1:Y:S01]  /*07a0*/  @!UP2 S2UR UR7, SR_CgaCtaId ;  /* 0x000000000007a9c3 */ /* 0x000e620000008800 */
[----:B------:R-:W-:Y:S01]  /*07b0*/  @!UP2 UMOV UR6, 0x400 ;  /* 0x000004000006a882 */ /* 0x000fe20000000000 */
[----:B------:R-:W-:-:S04]  /*07c0*/  @!UP2 UIADD3 UR4, -UR4, 0x100000, URZ ;  /* 0x001000000404a890 */ /* 0x000fc8000fffe13f */
[----:B------:R-:W-:Y:S02]  /*07d0*/  @!UP2 USHF.L.U32 UR5, UR4, 0xb, URZ ;  /* 0x0000000b0405a899 */ /* 0x000fe4000800063f */
[----:B------:R-:W-:Y:S02]  /*07e0*/  @!UP2 USHF.L.U32 UR4, UR4, 0x1, URZ ;  /* 0x000000010404a899 */ /* 0x000fe4000800063f */
[----:B-1----:R-:W-:Y:S01]  /*07f0*/  @!UP2 ULEA UR6, UR7, UR6, 0x18 ;  /* 0x000000060706a291 */ /* 0x002fe2000f8ec03f */
[----:B------:R-:W-:Y:S01]  /*0800*/  VOTEU.ALL UP2, P0 ;  /* 0x00000000003f7886 */ /* 0x000fe20000040000 */
[----:B------:R-:W1:Y:S10]  /*0810*/  FENCE.VIEW.ASYNC.S ;  /* 0x00000000000073c6 */ /* 0x000e740000000000 */
[----:B-1----:R1:W1:Y:S01]  /*0820*/  @!UP2 SYNCS.EXCH.64 URZ, [UR6+0x12490], UR4 ;  /* 0x01249004063fa5b2 */ /* 0x0022620008000100 */
[----:B------:R1:W1:Y:S01]  /*0830*/  @!UP3 SYNCS.EXCH.64 URZ, [UR6+0x12498], UR4 ;  /* 0x01249804063fb5b2 */ /* 0x0002620008000100 */
[----:B------:R1:W1:Y:S01]  /*0840*/  @!UP4 SYNCS.EXCH.64 URZ, [UR6+0x124a0], UR4 ;  /* 0x0124a004063fc5b2 */ /* 0x0002620008000100 */
[----:B------:R1:W1:Y:S01]  /*0850*/  @!UP5 SYNCS.EXCH.64 URZ, [UR6+0x124a8], UR4 ;  /* 0x0124a804063fd5b2 */ /* 0x0002620008000100 */
[----:B------:R-:W-:Y:S01]  /*0860*/  NOP ;  /* 0x0000000000007918 */ /* 0x000fe20000000000 */
[----:B------:R-:W-:Y:S05]  /*0870*/  @P3 BRA `(.L_x_5) ;  /* 0x0000000000483947 */ /* 0x000fea0003800000 */
[----:B-1----:R-:W1:Y:S01]  /*0880*/  S2UR UR5, SR_CgaCtaId ;  /* 0x00000000000579c3 */ /* 0x002e620000008800 */
[----:B------:R-:W-:Y:S01]  /*0890*/  UMOV UR4, 0x400 ;  /* 0x0000040000047882 */ /* 0x000fe20000000000 */
[----:B------:R-:W-:Y:S01]  /*08a0*/  UMOV UR6, 0x20 ;  /* 0x0000002000067882 */ /* 0x000fe20000000000 */
[----:B------:R-:W-:Y:S01]  /*08b0*/  UMOV UR7, 0x80 ;  /* 0x0000008000077882 */ /* 0x000fe20000000000 */
[----:B------:R-:W-:Y:S01]  /*08c0*/  ELECT P0, URZ, PT ;  /* 0x00000000003f782f */ /* 0x000fe20003800000 */
[----:B-1----:R-:W-:Y:S02]  /*08d0*/  ULEA UR8, UR5, UR4, 0x18 ;  /* 0x0000000405087291 */ /* 0x002fe4000f8ec03f */
[----:B------:R-:W-:-:S04]  /*08e0*/  UIADD3 UR4, -UR6, 0x100000, URZ ;  /* 0x0010000006047890 */ /* 0x000fc8000fffe13f */
[----:B------:R-:W-:Y:S02]  /*08f0*/  USHF.L.U32 UR5, UR4, 0xb, URZ ;  /* 0x0000000b04057899 */ /* 0x000fe4000800063f */
[----:B------:R-:W-:Y:S02]  /*0900*/  USHF.L.U32 UR4, UR4, 0x1, URZ ;  /* 0x0000000104047899 */ /* 0x000fe4000800063f */
        /* <DEDUP_REMOVED lines=9> */
.L_x_5:
[----:B------:R-:W-:Y:S01]  /*09a0*/  VOTEU.ANY UP2, P2 ;  /* 0x00000000003f7886 */ /* 0x000fe20001040100 */
[----:B-1----:R-:W-:Y:S01]  /*09b0*/  UMOV UR4, 0x40 ;  /* 0x0000004000047882 */ /* 0x002fe20000000000 */
[----:B------:R-:W-:Y:S01]  /*09c0*/  ISETP.NE.AND P3, PT, RZ, UR52, PT ;  /* 0x00000034ff007c0c */ /* 0x000fe2000bf65270 */
[----:B------:R-:W-:Y:S01]  /*09d0*/  NOP ;  /* 0x0000000000007918 */ /* 0x000fe20000000000 */
[----:B------:R-:W-:Y:S01]  /*09e0*/  ISETP.EQ.AND P0, PT, R4, 0x2, P1 ;  /* 0x000000020400780c */ /* 0x000fe20000f02270 */
[----:B------:R-:W1:Y:S01]  /*09f0*/  @UP2 S2UR UR7, SR_CgaCtaId ;  /* 0x00000000000729c3 */ /* 0x000e620000008800 */
[----:B------:R-:W-:Y:S01]  /*0a00*/  @UP2 UMOV UR6, 0x400 ;  /* 0x0000040000062882 */ /* 0x000fe20000000000 */
[----:B------:R-:W-:-:S04]  /*0a10*/  @UP2 UIADD3 UR4, -UR4, 0x100000, URZ ;  /* 0x0010000004042890 */ /* 0x000fc8000fffe13f */
[----:B------:R-:W-:Y:S02]  /*0a20*/  @UP2 USHF.L.U32 UR5, UR4, 0xb, URZ ;  /* 0x0000000b04052899 */ /* 0x000fe4000800063f */
[----:B------:R-:W-:Y:S02]  /*0a30*/  @UP2 USHF.L.U32 UR4, UR4, 0x1, URZ ;  /* 0x0000000104042899 */ /* 0x000fe4000800063f */
[----:B-1----:R-:W-:Y:S01]  /*0a40*/  @UP2 ULEA UR6, UR7, UR6, 0x18 ;  /* 0x0000000607062291 */ /* 0x002fe2000f8ec03f */
[----:B------:R-:W-:Y:S01]  /*0a50*/  VOTEU.ANY UP2, P2 ;  /* 0x00000000003f7886 */ /* 0x000fe20001040100 */
[----:B------:R-:W-:Y:S01]  /*0a60*/  ISETP.EQ.AND P2, PT, R4, 0x1, P1 ;  /* 0x000000010400780c */ /* 0x000fe20000f42270 */
[----:B------:R-:W1:Y:S09]  /*0a70*/  FENCE.VIEW.ASYNC.S ;  /* 0x00000000000073c6 */ /* 0x000e720000000000 */
[----:B-1----:R1:W2:Y:S01]  /*0a80*/  @UP2 SYNCS.EXCH.64 URZ, [UR6+0x124b0], UR4 ;  /* 0x0124b004063f25b2 */ /* 0x0022a20008000100 */
[----:B------:R-:W-:Y:S01]  /*0a90*/  NOP ;  /* 0x0000000000007918 */ /* 0x000fe20000000000 */
[----:B--234-:R-:W-:Y:S06]  /*0aa0*/  BAR.SYNC.DEFER_BLOCKING 0x0 ;  /* 0x0000000000007b1d */ /* 0x01cfec0000010000 */
[----:B------:R-:W-:Y:S05]  /*0ab0*/  @!P3 BRA `(.L_x_6) ;  /* 0x0000004800f4b947 */ /* 0x000fea0003800000 */
[----:B------:R-:W-:-:S06]  /*0ac0*/  UISETP.GT.U32.AND UP0, UPT, UR10, 0x3, UPT ;  /* 0x000000030a00788c */ /* 0x000fcc000bf04070 */
[----:B------:R-:W-:-:S13]  /*0ad0*/  PLOP3.LUT P0, PT, PT, PT, UP0, 0x80, 0x0 ;  /* 0x000000000000781c */ /* 0x000fda0003f0f008 */
[----:B-1----:R-:W-:Y:S05]  /*0ae0*/  @P0 EXIT ;  /* 0x000000000000094d */ /* 0x002fea0003800000 */
.L_x_7:
[----:B------:R-:W-:-:S08]  /*0af0*/  NOP ;  /* 0x0000000000007918 */ /* 0x000fd00000000000 */
[----:B------:R-:W1:Y:S02]  /*0b00*/  USETMAXREG.TRY_ALLOC.CTAPOOL UP0, 0xf0 ;  /* 0x000000f0000079c8 */ /* 0x000e640008000600 */
[----:B-1----:R-:W-:-:S13]  /*0b10*/  PLOP3.LUT P0, PT, PT, PT, UP0, 0x80, 0x0 ;  /* 0x000000000000781c */ /* 0x002fda0003f0f008 */
[----:B------:R-:W-:Y:S05]  /*0b20*/  @!P0 BRA `(.L_x_7) ;  /* 0xfffffffc00f08947 */ /* 0x000fea000383ffff */
[----:B------:R-:W-:Y:S02]  /*0b30*/  ULDC UR4, c[0x0][0xa00] ;  /* 0x0002800000047ab9 */ /* 0x000fe40000000800 */
[----:B------:R-:W-:-:S13]  /*0b40*/  ISETP.GE.AND P0, PT, R17, UR4, PT ;  /* 0x0000000411007c0c */ /* 0x000fda000bf06270 */
[----:B------:R-:W-:Y:S05]  /*0b50*/  @P0 EXIT ;  /* 0x000000000000094d */ /* 0x000fea0003800000 */
[----:B------:R-:W1:Y:S01]  /*0b60*/  S2UR UR4, SR_CgaCtaId ;  /* 0x00000000000479c3 */ /* 0x000e620000008800 */
[----:B------:R-:W-:Y:S01]  /*0b70*/  UMOV UR49, 0x400 ;  /* 0x0000040000317882 */ /* 0x000fe20000000000 */
[----:B------:R-:W-:Y:S01]  /*0b80*/  UISETP.NE.AND UP0, UPT, UR52, 0x1, UPT ;  /* 0x000000013400788c */ /* 0x000fe2000bf05270 */
[----:B------:R-:W-:Y:S01]  /*0b90*/  MOV R16, RZ ;  /* 0x000000ff00107202 */ /* 0x000fe20000000f00 */
[----:B------:R-:W-:Y:S01]  /*0ba0*/  ULDC.64 UR54, c[0x0][0x198] ;  /* 0x0000660000367ab9 */ /* 0x000fe20000000a00 */
[----:B------:R-:W-:Y:S01]  /*0bb0*/  UMOV UR38, URZ ;  /* 0x0000003f00267c82 */ /* 0x000fe20008000000 */
[----:B------:R-:W-:Y:S01]  /*0bc0*/  UMOV UR37, URZ ;  /* 0x0000003f00257c82 */ /* 0x000fe20008000000 */
[----:B------:R-:W-:Y:S01]  /*0bd0*/  UMOV UR36, URZ ;  /* 0x0000003f00247c82 */ /* 0x000fe20008000000 */
[----:B------:R-:W-:Y:S01]  /*0be0*/  ULDC.64 UR56, c[0x0][0x208] ;  /* 0x0000820000387ab9 */ /* 0x000fe20000000a00 */
[----:B-1----:R-:W-:-:S04]  /*0bf0*/  ULEA UR49, UR4, UR49, 0x18 ;  /* 0x0000003104317291 */ /* 0x002fc8000f8ec03f */
[----:B------:R-:W-:Y:S02]  /*0c00*/  UIADD3 UR4, UR49, 0x4000, URZ ;  /* 0x0000400031047890 */ /* 0x000fe4000fffe03f */
[----:B------:R-:W-:Y:S02]  /*0c10*/  USHF.R.U32.HI UR5, URZ, 0x4, UR49 ;  /* 0x000000043f057899 */ /* 0x000fe40008011631 */
[----:B------:R-:W-:Y:S02]  /*0c20*/  USHF.R.U32.HI UR4, URZ, 0x4, UR4 ;  /* 0x000000043f047899 */ /* 0x000fe40008011604 */
[----:B------:R-:W-:Y:S02]  /*0c30*/  ULOP3.LUT UR5, UR5, 0x3fff, URZ, 0xc0, !UPT ;  /* 0x00003fff05057892 */ /* 0x000fe4000f8ec03f */
[----:B------:R-:W-:Y:S02]  /*0c40*/  ULOP3.LUT UR48, UR4, 0x3fff, URZ, 0xc0, !UPT ;  /* 0x00003fff04307892 */ /* 0x000fe4000f8ec03f */
[----:B------:R-:W-:-:S02]  /*0c50*/  UP2UR UR4, UPR, URZ, 0x1 ;  /* 0x000000013f047883 */ /* 0x000fc40008000000 */
[----:B------:R-:W-:Y:S02]  /*0c60*/  USEL UR4, URZ, 0x1, UP0 ;  /* 0x000000013f047887 */ /* 0x000fe40008000000 */
[----:B------:R-:W-:Y:S02]  /*0c70*/  ULOP3.LUT UR47, UR5, 0x10000, URZ, 0xfc, !UPT ;  /* 0x00010000052f7892 */ /* 0x000fe4000f8efc3f */
[----:B------:R-:W-:Y:S02]  /*0c80*/  ULOP3.LUT UR46, UR48, 0x10000, URZ, 0xfc, !UPT ;  /* 0x00010000302e7892 */ /* 0x000fe4000f8efc3f */
[----:B------:R-:W-:-:S10]  /*0c90*/  IMAD.U32 R23, RZ, RZ, UR4 ;  /* 0x00000004ff177e24 */ /* 0x000fd4000f8e00ff */
.L_x_63:
[----:B------:R-:W-:Y:S01]  /*0ca0*/  ULDC UR8, c[0x0][0xa04] ;  /* 0x0002810000087ab9 */ /* 0x000fe20000000800 */
[----:B------:R-:W-:Y:S01]  /*0cb0*/  R2UR UR45, R17 ;  /* 0x00000000112d72ca */ /* 0x000fe200000e0000 */
[----:B------:R-:W-:Y:S01]  /*0cc0*/  UISETP.NE.AND UP0, UPT, UR8, 0x1, UPT ;  /* 0x000000010800788c */ /* 0x000fe2000bf05270 */
[----:B------:R-:W-:Y:S01]  /*0cd0*/  ULDC UR4, c[0x0][0xa10] ;  /* 0x0002840000047ab9 */ /* 0x000fe20000000800 */
[----:B------:R-:W-:Y:S01]  /*0ce0*/  ULDC UR44, c[0x0][0xa1c] ;  /* 0x00028700002c7ab9 */ /* 0x000fe20000000800 */
[----:B------:R-:W-:Y:S02]  /*0cf0*/  UISETP.NE.AND UP1, UPT, UR4, 0x1, UPT ;  /* 0x000000010400788c */ /* 0x000fe4000bf25270 */
[----:B------:R-:W-:-:S06]  /*0d00*/  UISETP.NE.AND UP2, UPT, UR52, 0x1, UPT ;  /* 0x000000013400788c */ /* 0x000fcc000bf45270 */
[----:B------:R-:W-:Y:S01]  /*0d10*/  @UP0 ULDC.64 UR6, c[0x0][0xa08] ;  /* 0x0002820000060ab9 */ /* 0x000fe20000000a00 */
[----:B------:R-:W-:Y:S01]  /*0d20*/  PLOP3.LUT P0, PT, PT, PT, UP2, 0x80, 0x0 ;  /* 0x000000000000781c */ /* 0x000fe20003f0f028 */
[----:B------:R-:W-:-:S03]  /*0d30*/  UIMAD.WIDE.U32 UR4, UR45, UR6, URZ ;  /* 0x000000062d0472a5 */ /* 0x000fc6000f8e003f */
[----:B------:R-:W-:Y:S01]  /*0d40*/  @UP1 ULDC UR6, c[0x0][0xa18] ;  /* 0x0002860000061ab9 */ /* 0x000fe20000000800 */
[----:B------:R-:W-:Y:S02]  /*0d50*/  @UP0 USHF.R.U32.HI UR45, URZ, UR7, UR5 ;  /* 0x000000073f2d0299 */ /* 0x000fe40008011605 */
[----:B------:R-:W-:Y:S01]  /*0d60*/  UISETP.NE.AND UP0, UPT, UR44, 0x1, UPT ;  /* 0x000000012c00788c */ /* 0x000fe2000bf05270 */
[----:B------:R-:W-:Y:S02]  /*0d70*/  @UP1 ULDC UR4, c[0x0][0xa14] ;  /* 0x0002850000041ab9 */ /* 0x000fe40000000800 */
[----:B------:R-:W-:Y:S02]  /*0d80*/  UIMAD.WIDE.U32 UR4, UR45, UR4, URZ ;  /* 0x000000042d0472a5 */ /* 0x000fe4000f8e003f */
[----:B------:R-:W-:Y:S01]  /*0d90*/  IMAD R0, RZ, RZ, -UR45 ;  /* 0x8000002dff007e24 */ /* 0x000fe2000f8e02ff */
[----:B------:R-:W-:Y:S01]  /*0da0*/  UMOV UR39, UR45 ;  /* 0x0000002d00277c82 */ /* 0x000fe20008000000 */
[----:B------:R-:W-:-:S02]  /*0db0*/  @UP1 USHF.R.U32.HI UR39, URZ, UR6, UR5 ;  /* 0x000000063f271299 */ /* 0x000fc40008011605 */
[----:B------:R-:W-:Y:S02]  /*0dc0*/  IMAD R0, R0, UR8, R17 ;  /* 0x0000000800007c24 */ /* 0x000fe4000f8e0211 */
[----:B------:R-:W-:Y:S02]  /*0dd0*/  @UP0 ULDC.64 UR6, c[0x0][0xa20] ;  /* 0x0002880000060ab9 */ /* 0x000fe40000000a00 */
[----:B------:R-:W-:Y:S01]  /*0de0*/  UIMAD.WIDE.U32 UR4, UR39, UR6, URZ ;  /* 0x00000006270472a5 */ /* 0x000fe2000f8e003f */
[----:B------:R-:W-:Y:S02]  /*0df0*/  R2UR UR42, R0 ;  /* 0x00000000002a72ca */ /* 0x000fe400000e0000 */
[----:B------:R-:W-:Y:S01]  /*0e00*/  UMOV UR6, UR39 ;  /* 0x0000002700067c82 */ /* 0x000fe20008000000 */
[----:B------:R-:W-:-:S04]  /*0e10*/  @UP0 USHF.R.U32.HI UR6, URZ, UR7, UR5 ;  /* 0x000000073f060299 */ /* 0x000fc80008011605 */
[----:B------:R-:W-:-:S04]  /*0e20*/  UIADD3 UR4, -UR6, URZ, URZ ;  /* 0x0000003f06047290 */ /* 0x000fc8000fffe13f */
[----:B------:R-:W-:Y:S01]  /*0e30*/  UIMAD UR44, UR44, UR4, UR39 ;  /* 0x000000042c2c72a4 */ /* 0x000fe2000f8e0227 */
[----:B--2---:R-:W-:Y:S11]  /*0e40*/  @!P0 BRA `(.L_x_8) ;  /* 0x0000000000688947 */ /* 0x004ff60003800000 */
[----:B------:R-:W-:-:S06]  /*0e50*/  UISETP.NE.AND UP0, UPT, UR52, 0x2, UPT ;  /* 0x000000023400788c */ /* 0x000fcc000bf05270 */
[----:B------:R-:W-:-:S13]  /*0e60*/  PLOP3.LUT P1, PT, PT, PT, UP0, 0x80, 0x0 ;  /* 0x000000000000781c */ /* 0x000fda0003f2f008 */
[----:B------:R-:W-:Y:S05]  /*0e70*/  @!P1 BRA `(.L_x_9) ;  /* 0x0000000000449947 */ /* 0x000fea0003800000 */
[----:B------:R-:W-:-:S06]  /*0e80*/  UISETP.NE.AND UP0, UPT, UR52, 0x3, UPT ;  /* 0x000000033400788c */ /* 0x000fcc000bf05270 */
[----:B------:R-:W-:-:S13]  /*0e90*/  PLOP3.LUT P1, PT, PT, PT, UP0, 0x80, 0x0 ;  /* 0x000000000000781c */ /* 0x000fda0003f2f008 */
[----:B------:R-:W-:Y:S05]  /*0ea0*/  @!P1 BRA `(.L_x_10) ;  /* 0x0000000000249947 */ /* 0x000fea0003800000 */
[----:B------:R-:W-:-:S06]  /*0eb0*/  UISETP.NE.AND UP0, UPT, UR52, 0x4, UPT ;  /* 0x000000043400788c */ /* 0x000fcc000bf05270 */
[----:B------:R-:W-:-:S13]  /*0ec0*/  PLOP3.LUT P1, PT, PT, PT, UP0, 0x80, 0x0 ;  /* 0x000000000000781c */ /* 0x000fda0003f2f008 */
[----:B------:R-:W-:Y:S05]  /*0ed0*/  @P1 BRA `(.L_x_11) ;  /* 0x0000000000541947 */ /* 0x000fea0003800000 */
[----:B------:R-:W-:Y:S02]  /*0ee0*/  UIADD3 UR4, UR38, -0x1, URZ ;  /* 0xffffffff26047890 */ /* 0x000fe4000fffe03f */
[----:B------:R-:W-:Y:S02]  /*0ef0*/  ULOP3.LUT UR38, UR38, 0x1, URZ, 0xc, !UPT ;  /* 0x0000000126267892 */ /* 0x000fe4000f8e0c3f */
[----:B------:R-:W-:-:S04]  /*0f00*/  ULOP3.LUT UR4, UR4, 0x2, URZ, 0xc0, !UPT ;  /* 0x0000000204047892 */ /* 0x000fc8000f8ec03f */
[----:B------:R-:W-:-:S04]  /*0f10*/  USHF.R.U32.HI UR4, URZ, 0x1, UR4 ;  /* 0x000000013f047899 */ /* 0x000fc80008011604 */
[----:B------:R-:W-:Y:S01]  /*0f20*/  ULOP3.LUT UR37, UR37, UR4, URZ, 0x3c, !UPT ;  /* 0x0000000425257292 */ /* 0x000fe2000f8e3c3f */
[----:B------:R-:W-:Y:S11]  /*0f30*/  BRA `(.L_x_11) ;  /* 0x00000000003c7947 */ /* 0x000ff60003800000 */
.L_x_10:
[----:B------:R-:W-:Y:S02]  /*0f40*/  ULOP3.LUT UP0, URZ, UR38, 0x2, URZ, 0xc0, !UPT ;  /* 0x00000002263f7892 */ /* 0x000fe4000f80c03f */
[----:B------:R-:W-:Y:S02]  /*0f50*/  ULOP3.LUT UR38, UR38, 0x1, URZ, 0xc0, !UPT ;  /* 0x0000000126267892 */ /* 0x000fe4000f8ec03f */
[----:B------:R-:W-:-:S04]  /*0f60*/  USEL UR4, URZ, 0x1, UP0 ;  /* 0x000000013f047887 */ /* 0x000fc80008000000 */
[----:B------:R-:W-:Y:S01]  /*0f70*/  ULOP3.LUT UR37, UR37, UR4, URZ, 0x3c, !UPT ;  /* 0x0000000425257292 */ /* 0x000fe2000f8e3c3f */
[----:B------:R-:W-:Y:S11]  /*0f80*/  BRA `(.L_x_11) ;  /* 0x0000000000287947 */ /* 0x000ff60003800000 */
.L_x_9:
[----:B------:R-:W-:Y:S02]  /*0f90*/  UIADD3 UR4, UR38, 0x1, URZ ;  /* 0x0000000126047890 */ /* 0x000fe4000fffe03f */
[----:B------:R-:W-:Y:S02]  /*0fa0*/  ULOP3.LUT UR38, UR38, 0x1, URZ, 0xc, !UPT ;  /* 0x0000000126267892 */ /* 0x000fe4000f8e0c3f */
[----:B------:R-:W-:-:S04]  /*0fb0*/  UISETP.GT.U32.AND UP0, UPT, UR4, 0x1, UPT ;  /* 0x000000010400788c */ /* 0x000fc8000bf04070 */
[----:B------:R-:W-:-:S04]  /*0fc0*/  USEL UR4, URZ, 0x1, !UP0 ;  /* 0x000000013f047887 */ /* 0x000fc8000c000000 */
[----:B------:R-:W-:Y:S01]  /*0fd0*/  ULOP3.LUT UR37, UR37, UR4, URZ, 0x3c, !UPT ;  /* 0x0000000425257292 */ /* 0x000fe2000f8e3c3f */
[----:B------:R-:W-:Y:S11]  /*0fe0*/  BRA `(.L_x_11) ;  /* 0x0000000000107947 */ /* 0x000ff60003800000 */
.L_x_8:
[----:B------:R-:W-:Y:S02]  /*0ff0*/  UISETP.GT.U32.AND UP0, UPT, UR38, 0x1, UPT ;  /* 0x000000012600788c */ /* 0x000fe4000bf04070 */
[----:B------:R-:W-:Y:S02]  /*1000*/  ULOP3.LUT UR38, UR38, 0x1, URZ, 0xc0, !UPT ;  /* 0x0000000126267892 */ /* 0x000fe4000f8ec03f */
[----:B------:R-:W-:-:S04]  /*1010*/  USEL UR4, URZ, 0x1, !UP0 ;  /* 0x000000013f047887 */ /* 0x000fc8000c000000 */
[----:B------:R-:W-:-:S12]  /*1020*/  ULOP3.LUT UR37, UR37, UR4, URZ, 0x3c, !UPT ;  /* 0x0000000425257292 */ /* 0x000fd8000f8e3c3f */
.L_x_11:
[----:B------:R-:W-:Y:S05]  /*1030*/  @!P0 BRA `(.L_x_12) ;  /* 0x00000000003c8947 */ /* 0x000fea0003800000 */
        /* <DEDUP_REMOVED lines=9> */
[----:B------:R-:W-:Y:S01]  /*10d0*/  ULEA UR42, UR42, 0x3, 0x1 ;  /* 0x000000032a2a7891 */ /* 0x000fe2000f8e083f */
[----:B------:R-:W-:Y:S11]  /*10e0*/  BRA `(.L_x_15) ;  /* 0x0000000000147947 */ /* 0x000ff60003800000 */
.L_x_14:
[----:B------:R-:W-:Y:S01]  /*10f0*/  ULEA UR42, UR42, 0x2, 0x1 ;  /* 0x000000022a2a7891 */ /* 0x000fe2000f8e083f */
[----:B------:R-:W-:Y:S11]  /*1100*/  BRA `(.L_x_15) ;  /* 0x00000000000c7947 */ /* 0x000ff60003800000 */
.L_x_13:
[----:B------:R-:W-:Y:S01]  /*1110*/  ULEA UR42, UR42, 0x1, 0x1 ;  /* 0x000000012a2a7891 */ /* 0x000fe2000f8e083f */
[----:B------:R-:W-:Y:S11]  /*1120*/  BRA `(.L_x_15) ;  /* 0x0000000000047947 */ /* 0x000ff60003800000 */
.L_x_12:
[----:B------:R-:W-:-:S12]  /*1130*/  USHF.L.U32 UR42, UR42, 0x1, URZ ;  /* 0x000000012a2a7899 */ /* 0x000fd8000800063f */
.L_x_15:
[----:B------:R-:W-:-:S04]  /*1140*/  ULOP3.LUT UR4, UR50, 0x1, URZ, 0xfc, !UPT ;  /* 0x0000000132047892 */ /* 0x000fc8000f8efc3f */
[----:B------:R-:W-:-:S06]  /*1150*/  UISETP.NE.AND UP0, UPT, UR4, 0x3, UPT ;  /* 0x000000030400788c */ /* 0x000fcc000bf05270 */
[----:B------:R-:W-:-:S13]  /*1160*/  PLOP3.LUT P0, PT, PT, PT, UP0, 0x80, 0x0 ;  /* 0x000000000000781c */ /* 0x000fda0003f0f008 */
[----:B------:R-:W-:Y:S05]  /*1170*/  @!P0 BRA `(.L_x_16) ;  /* 0x0000000000048947 */ /* 0x000fea0003800000 */
[----:B------:R-:W-:Y:S01]  /*1180*/  BPT.TRAP 0x1 ;  /* 0x000000040000795c */ /* 0x000fe20000300000 */
.L_x_16:
[----:B------:R-:W-:Y:S01]  /*1190*/  ULEA UR5, UR38, UR49, 0x3 ;  /* 0x0000003126057291 */ /* 0x000fe2000f8e183f */
[----:B------:R-:W-:Y:S01]  /*11a0*/  MOV R0, UR37 ;  /* 0x0000002500007c02 */ /* 0x000fe20008000f00 */
[----:B------:R-:W-:-:S03]  /*11b0*/  ULOP3.LUT UR4, UR51, 0x1, URZ, 0xfc, !UPT ;  /* 0x0000000133047892 */ /* 0x000fc6000f8efc3f */
[----:B------:R-:W-:Y:S01]  /*11c0*/  SHF.L.U32 R0, R0, 0x1f, RZ ;  /* 0x0000001f00007819 */ /* 0x000fe200000006ff */
[----:B------:R-:W-:-:S03]  /*11d0*/  UISETP.NE.AND UP0, UPT, UR4, 0x3, UPT ;  /* 0x000000030400788c */ /* 0x000fc6000bf05270 */
[----:B------:R-:W1:Y:S03]  /*11e0*/  SYNCS.PHASECHK.TRANS64.TRYWAIT P1, [UR5+0x12450], R0 ;  /* 0x01245000ff0075a7 */ /* 0x000e660008020145 */
[----:B------:R-:W-:Y:S01]  /*11f0*/  PLOP3.LUT P0, PT, PT, PT, UP0, 0x80, 0x0 ;  /* 0x000000000000781c */ /* 0x000fe20003f0f008 */
[----:B-1----:R-:W-:-:S12]  /*1200*/  @!P1 BRA `(.L_x_17) ;  /* 0x0000005c00089947 */ /* 0x002fd80003800000 */
.L_x_109:
[----:B------:R-:W-:Y:S05]  /*1210*/  @!P0 BRA `(.L_x_18) ;  /* 0x0000000000048947 */ /* 0x000fea0003800000 */
[----:B------:R-:W-:Y:S01]  /*1220*/  BPT.TRAP 0x1 ;  /* 0x000000040000795c */ /* 0x000fe20000300000 */
.L_x_18:
[----:B------:R-:W-:Y:S01]  /*1230*/  ULEA UR22, UR36, UR49, 0x3 ;  /* 0x0000003124167291 */ /* 0x000fe2000f8e183f */
[----:B-1----:R-:W-:Y:S01]  /*1240*/  SHF.L.U32 R0, R16, 0x1f, RZ ;  /* 0x0000001f10007819 */ /* 0x002fe200000006ff */
[----:B------:R-:W-:Y:S01]  /*1250*/  UIADD3 UR23, UR49, 0x12490, URZ ;  /* 0x0001249031177890 */ /* 0x000fe2000fffe03f */
[----:B------:R-:W-:Y:S01]  /*1260*/  SHF.L.U32 R3, R23, 0x1f, RZ ;  /* 0x0000001f17037819 */ /* 0x000fe200000006ff */
[----:B------:R-:W-:Y:S02]  /*1270*/  ULEA UR4, UR52, 0xfffffff8, 0x3 ;  /* 0xfffffff834047891 */ /* 0x000fe4000f8e183f */
[----:B------:R-:W-:Y:S02]  /*1280*/  ULEA UR20, UR52, UR23, 0x3 ;  /* 0x0000001734147291 */ /* 0x000fe4000f8e183f */
[----:B------:R-:W-:Y:S01]  /*1290*/  ULOP3.LUT UR21, UR4, 0x8, URZ, 0xc, !UPT ;  /* 0x0000000804157892 */ /* 0x000fe2000f8e0c3f */
[----:B------:R-:W1:Y:S02]  /*12a0*/  SYNCS.PHASECHK.TRANS64.TRYWAIT P1, [UR22+0x12400], R0 ;  /* 0x01240000ff0075a7 */ /* 0x000e640008020156 */
[----:B-1----:R-:W-:Y:S09]  /*12b0*/  @!P1 BRA `(.L_x_19) ;  /* 0x0000005800f49947 */ /* 0x002ff20003800000 */
.L_x_110:
[----:B------:R-:W2:Y:S02]  /*12c0*/  SYNCS.PHASECHK.TRANS64.TRYWAIT P1, [UR20+-0x8], R3 ;  /* 0xfffff803ff0075a7 */ /* 0x000ea40008020154 */
[----:B--2---:R-:W-:Y:S05]  /*12d0*/  @!P1 BRA `(.L_x_20) ;  /* 0x0000005c00049947 */ /* 0x004fea0003800000 */
.L_x_111:
[----:B------:R-:W-:Y:S01]  /*12e0*/  ULEA UR18, UR36, UR46, 0x9 ;  /* 0x0000002e24127291 */ /* 0x000fe2000f8e483f */
[----:B------:R-:W-:Y:S01]  /*12f0*/  WARPGROUP.ARRIVE ;  /* 0x00000000000079c5 */ /* 0x000fe20000000000 */
[----:B------:R-:W-:Y:S01]  /*1300*/  ULEA UR16, UR38, UR47, 0x9 ;  /* 0x0000002f26107291 */ /* 0x000fe2000f8e483f */
[----:B------:R-:W-:Y:S01]  /*1310*/  UMOV UR19, 0x40000040 ;  /* 0x4000004000137882 */ /* 0x000fe20000000000 */
[----:B------:R-:W-:Y:S01]  /*1320*/  UMOV UR17, 0x40000040 ;  /* 0x4000004000117882 */ /* 0x000fe20000000000 */
[----:B------:R-:W-:Y:S02]  /*1330*/  UIADD3 UR6, UR18, 0x2, URZ ;  /* 0x0000000212067890 */ /* 0x000fe4000fffe03f */
[----:B------:R-:W-:Y:S01]  /*1340*/  UIADD3 UR4, UR16, 0x2, URZ ;  /* 0x0000000210047890 */ /* 0x000fe2000fffe03f */
[----:B------:R-:W-:-:S03]  /*1350*/  UMOV UR7, 0x40000040 ;  /* 0x4000004000077882 */ /* 0x000fc60000000000 */
[----:B------:R-:W-:Y:S01]  /*1360*/  HGMMA.64x64x16.F32 R24, gdesc[UR16], RZ, !UPT, gsb0 ;  /* 0x00e00000101879f0 */ /* 0x000fe2000c0008ff */
[----:B------:R-:W-:Y:S01]  /*1370*/  UMOV UR5, 0x40000040 ;  /* 0x4000004000057882 */ /* 0x000fe20000000000 */
[----:B------:R-:W-:Y:S02]  /*1380*/  UIADD3 UR10, UR18, 0x4, URZ ;  /* 0x00000004120a7890 */ /* 0x000fe4000fffe03f */
[----:B------:R-:W-:Y:S01]  /*1390*/  UIADD3 UR8, UR16, 0x4, URZ ;  /* 0x0000000410087890 */ /* 0x000fe2000fffe03f */
[----:B------:R-:W-:Y:S01]  /*13a0*/  UMOV UR11, 0x40000040 ;  /* 0x40000040000b7882 */ /* 0x000fe20000000000 */
[----:B------:R-:W-:Y:S01]  /*13b0*/  UMOV UR9, 0x40000040 ;  /* 0x4000004000097882 */ /* 0x000fe20000000000 */
[----:B------:R-:W-:Y:S02]  /*13c0*/  UIADD3 UR14, UR18, 0x6, URZ ;  /* 0x00000006120e7890 */ /* 0x000fe4000fffe03f */
[----:B------:R-:W-:Y:S01]  /*13d0*/  UIADD3 UR12, UR16, 0x6, URZ ;  /* 0x00000006100c7890 */ /* 0x000fe2000fffe03f */
[----:B------:R-:W-:Y:S01]  /*13e0*/  UMOV UR15, 0x40000040 ;  /* 0x40000040000f7882 */ /* 0x000fe20000000000 */
[----:B------:R-:W-:Y:S01]  /*13f0*/  UMOV UR13, 0x40000040 ;  /* 0x40000040000d7882 */ /* 0x000fe20000000000 */
[----:B------:R-:W-:-:S02]  /*1400*/  WARPGROUP.DEPBAR.LE gsb0, 0x0 ;  /* 0x00008000000079c5 */ /* 0x000fc40000010000 */
[----:B------:R-:W-:-:S06]  /*1410*/  WARPGROUP.ARRIVE ;  /* 0x00000000000079c5 */ /* 0x000fcc0000000000 */
[----:B------:R-:W-:Y:S01]  /*1420*/  HGMMA.64x64x16.F32 R24, gdesc[UR4], R24, gsb0 ;  /* 0x00e00000041879f0 */ /* 0x000fe20008000818 */
[----:B------:R-:W-:Y:S02]  /*1430*/  ULDC UR6, c[0x0][0x604] ;  /* 0x0001810000067ab9 */ /* 0x000fe40000000800 */
[----:B------:R-:W-:Y:S02]  /*1440*/  WARPGROUP.DEPBAR.LE gsb0, 0x0 ;  /* 0x00008000000079c5 */ /* 0x000fe40000010000 */
[----:B------:R-:W-:-:S06]  /*1450*/  WARPGROUP.ARRIVE ;  /* 0x00000000000079c5 */ /* 0x000fcc0000000000 */
[----:B------:R-:W-:Y:S03]  /*1460*/  HGMMA.64x64x16.F32 R24, gdesc[UR8], R24, gsb0 ;  /* 0x00e00000081879f0 */ /* 0x000fe60008000818 */
[----:B------:R-:W-:Y:S02]  /*1470*/  WARPGROUP.DEPBAR.LE gsb0, 0x0 ;  /* 0x00008000000079c5 */ /* 0x000fe40000010000 */
[----:B------:R-:W-:-:S06]  /*1480*/  WARPGROUP.ARRIVE ;  /* 0x00000000000079c5 */ /* 0x000fcc0000000000 */
[----:B------:R-:W-:Y:S03]  /*1490*/  HGMMA.64x64x16.F32 R24, gdesc[UR12], R24, gsb0 ;  /* 0x00e000000c1879f0 */ /* 0x000fe60008000818 */
[----:B------:R-:W-:Y:S02]  /*14a0*/  WARPGROUP.DEPBAR.LE gsb0, 0x0 ;  /* 0x00008000000079c5 */ /* 0x000fe40000010000 */
[----:B-1----:R-:W-:-:S04]  /*14b0*/  FMNMX R3, R24, R25, !PT ;  /* 0x0000001918037209 */ /* 0x002fc80007800000 */
[----:B------:R-:W-:-:S04]  /*14c0*/  FMNMX R0, R28, R3, !PT ;  /* 0x000000031c007209 */ /* 0x000fc80007800000 */
        /* <DEDUP_REMOVED lines=11> */
[----:B------:R-:W-:Y:S02]  /*1580*/  FMNMX R0, R52, R3, !PT ;  /* 0x0000000334007209 */ /* 0x000fe40007800000 */
[----:B------:R-:W-:Y:S02]  /*1590*/  FMNMX R3, R26, R27, !PT ;  /* 0x0000001b1a037209 */ /* 0x000fe40007800000 */
[----:B------:R-:W-:-:S05]  /*15a0*/  FMNMX R5, R53, R0, !PT ;  /* 0x0000000035057209 */ /* 0x000fca0007800000 */
[----:B------:R-:W1:Y:S02]  /*15b0*/  SHFL.BFLY PT, R0, R5, 0x1, 0x1f ;  /* 0x0c201f0005007f89 */ /* 0x000e6400000e0000 */
[----:B-1----:R-:W-:Y:S02]  /*15c0*/  FMNMX R6, R5, R0, !PT ;  /* 0x0000000005067209 */ /* 0x002fe40007800000 */
[----:B------:R-:W-:-:S03]  /*15d0*/  FMNMX R0, R30, R3, !PT ;  /* 0x000000031e007209 */ /* 0x000fc60007800000 */
[----:B------:R-:W1:Y:S01]  /*15e0*/  SHFL.BFLY PT, R7, R6, 0x2, 0x1f ;  /* 0x0c401f0006077f89 */ /* 0x000e6200000e0000 */
[----:B------:R-:W-:-:S04]  /*15f0*/  FMNMX R3, R31, R0, !PT ;  /* 0x000000001f037209 */ /* 0x000fc80007800000 */
[----:B------:R-:W-:-:S04]  /*1600*/  FMNMX R0, R34, R3, !PT ;  /* 0x0000000322007209 */ /* 0x000fc80007800000 */
[----:B------:R-:W-:-:S04]  /*1610*/  FMNMX R3, R35, R0, !PT ;  /* 0x0000000023037209 */ /* 0x000fc80007800000 */
[----:B------:R-:W-:-:S04]  /*1620*/  FMNMX R0, R38, R3, !PT ;  /* 0x0000000326007209 */ /* 0x000fc80007800000 */
[----:B------:R-:W-:-:S04]  /*1630*/  FMNMX R3, R39, R0, !PT ;  /* 0x0000000027037209 */ /* 0x000fc80007800000 */
[----:B------:R-:W-:Y:S02]  /*1640*/  FMNMX R0, R42, R3, !PT ;  /* 0x000000032a007209 */ /* 0x000fe40007800000 */
[----:B-1----:R-:W-:Y:S02]  /*1650*/  FMNMX R4, R6, R7, !PT ;  /* 0x0000000706047209 */ /* 0x002fe40007800000 */
[----:B------:R-:W-:Y:S02]  /*1660*/  FMNMX R3, R43, R0, !PT ;  /* 0x000000002b037209 */ /* 0x000fe40007800000 */
[----:B------:R-:W-:Y:S02]  /*1670*/  FSETP.NEU.AND P1, PT, R4, -INF , PT ;  /* 0xff8000000400780b */ /* 0x000fe40003f2d000 */
[----:B------:R-:W-:Y:S02]  /*1680*/  FMNMX R0, R46, R3, !PT ;  /* 0x000000032e007209 */ /* 0x000fe40007800000 */
[----:B------:R-:W-:-:S02]  /*1690*/  FSEL R5, R4, RZ, P1 ;  /* 0x000000ff04057208 */ /* 0x000fc40000800000 */
[----:B------:R-:W-:-:S03]  /*16a0*/  FMNMX R3, R47, R0, !PT ;  /* 0x000000002f037209 */ /* 0x000fc60007800000 */
[----:B------:R-:W-:Y:S01]  /*16b0*/  FMUL R6, R5, UR6 ;  /* 0x0000000605067c20 */ /* 0x000fe20008400000 */
[----:B------:R-:W-:-:S03]  /*16c0*/  FMNMX R0, R50, R3, !PT ;  /* 0x0000000332007209 */ /* 0x000fc60007800000 */
[--C-:B------:R-:W-:Y:S01]  /*16d0*/  FFMA R24, R24, UR6, -R6.reuse ;  /* 0x0000000618187c23 */ /* 0x100fe20008000806 */
[--C-:B------:R-:W-:Y:S01]  /*16e0*/  FFMA R25, R25, UR6, -R6.reuse ;  /* 0x0000000619197c23 */ /* 0x100fe20008000806 */
[----:B------:R-:W-:Y:S01]  /*16f0*/  FMNMX R3, R51, R0, !PT ;  /* 0x0000000033037209 */ /* 0x000fe20007800000 */
[--C-:B------:R-:W-:Y:S01]  /*1700*/  FFMA R36, R36, UR6, -R6.reuse ;  /* 0x0000000624247c23 */ /* 0x100fe20008000806 */
[--C-:B------:R-:W-:Y:S01]  /*1710*/  FFMA R33, R33, UR6, -R6.reuse ;  /* 0x0000000621217c23 */ /* 0x100fe20008000806 */
[----:B------:R-:W-:Y:S01]  /*1720*/  FSETP.GEU.AND P5, PT, R24, -126, PT ;  /* 0xc2fc00001800780b */ /* 0x000fe20003fae000 */
[--C-:B------:R-:W-:Y:S01]  /*1730*/  FFMA R28, R28, UR6, -R6.reuse ;  /* 0x000000061c1c7c23 */ /* 0x100fe20008000806 */
[----:B------:R-:W-:Y:S01]  /*1740*/  FSETP.GEU.AND P6, PT, R25, -126, PT ;  /* 0xc2fc00001900780b */ /* 0x000fe20003fce000 */
[--C-:B------:R-:W-:Y:S01]  /*1750*/  FFMA R32, R32, UR6, -R6.reuse ;  /* 0x0000000620207c23 */ /* 0x100fe20008000806 */
[----:B------:R-:W-:Y:S01]  /*1760*/  FMNMX R0, R54, R3, !PT ;  /* 0x0000000336007209 */ /* 0x000fe20007800000 */
[--C-:B------:R-:W-:Y:S01]  /*1770*/  FFMA R37, R37, UR6, -R6.reuse ;  /* 0x0000000625257c23 */ /* 0x100fe20008000806 */
[--C-:B------:R-:W-:Y:S01]  /*1780*/  FFMA R29, R29, UR6, -R6.reuse ;  /* 0x000000061d1d7c23 */ /* 0x100fe20008000806 */
[----:B------:R-:W-:Y:S01]  /*1790*/  FSETP.GEU.AND P4, PT, R33, -126, PT ;  /* 0xc2fc00002100780b */ /* 0x000fe20003f8e000 */
[--C-:B------:R-:W-:Y:S01]  /*17a0*/  FFMA R45, R45, UR6, -R6.reuse ;  /* 0x000000062d2d7c23 */ /* 0x100fe20008000806 */
[----:B------:R-:W-:Y:S01]  /*17b0*/  FMNMX R0, R55, R0, !PT ;  /* 0x0000000037007209 */ /* 0x000fe20007800000 */
[--C-:B------:R-:W-:Y:S01]  /*17c0*/  FFMA R40, R40, UR6, -R6.reuse ;  /* 0x0000000628287c23 */ /* 0x100fe20008000806 */
[----:B------:R-:W-:Y:S01]  /*17d0*/  FSETP.GEU.AND P3, PT, R28, -126, PT ;  /* 0xc2fc00001c00780b */ /* 0x000fe20003f6e000 */
[--C-:B------:R-:W-:Y:S01]  /*17e0*/  FFMA R44, R44, UR6, -R6.reuse ;  /* 0x000000062c2c7c23 */ /* 0x100fe20008000806 */
[----:B------:R-:W-:Y:S01]  /*17f0*/  @!P5 FMUL R24, R24, 0.5 ;  /* 0x3f0000001818d820 */ /* 0x000fe20000400000 */
[----:B------:R-:W1:Y:S01]  /*1800*/  SHFL.BFLY PT, R3, R0, 0x1, 0x1f ;  /* 0x0c201f0000037f89 */ /* 0x000e6200000e0000 */
[----:B------:R-:W-:Y:S01]  /*1810*/  @!P6 FMUL R25, R25, 0.5 ;  /* 0x3f0000001919e820 */ /* 0x000fe20000400000 */
[----:B------:R-:W-:Y:S01]  /*1820*/  FSETP.GEU.AND P1, PT, R32, -126, PT ;  /* 0xc2fc00002000780b */ /* 0x000fe20003f2e000 */
[--C-:B------:R-:W-:Y:S01]  /*1830*/  FFMA R48, R48, UR6, -R6.reuse ;  /* 0x0000000630307c23 */ /* 0x100fe20008000806 */
[----:B------:R-:W-:Y:S01]  /*1840*/  FSETP.GEU.AND P2, PT, R29, -126, PT ;  /* 0xc2fc00001d00780b */ /* 0x000fe20003f4e000 */
[----:B------:R-:W2:Y:S01]  /*1850*/  MUFU.EX2 R24, R24 ;  /* 0x0000001800187308 */ /* 0x000ea20000000800 */
[----:B------:R-:W-:Y:S01]  /*1860*/  @!P4 FMUL R33, R33, 0.5 ;  /* 0x3f0000002121c820 */ /* 0x000fe20000400000 */
[--C-:B------:R-:W-:Y:S01]  /*1870*/  FFMA R41, R41, UR6, -R6.reuse ;  /* 0x0000000629297c23 */ /* 0x100fe20008000806 */
[--C-:B------:R-:W-:Y:S01]  /*1880*/  FFMA R49, R49, UR6, -R6.reuse ;  /* 0x0000000631317c23 */ /* 0x100fe20008000806 */
[--C-:B------:R-:W-:Y:S01]  /*1890*/  FFMA R52, R52, UR6, -R6.reuse ;  /* 0x0000000634347c23 */ /* 0x100fe20008000806 */
[----:B------:R-:W-:Y:S01]  /*18a0*/  @!P3 FMUL R28, R28, 0.5 ;  /* 0x3f0000001c1cb820 */ /* 0x000fe20000400000 */
[----:B------:R-:W-:-:S02]  /*18b0*/  FFMA R53, R53, UR6, -R6 ;  /* 0x0000000635357c23 */ /* 0x000fc40008000806 */
[----:B------:R-:W3:Y:S02]  /*18c0*/  MUFU.EX2 R25, R25 ;  /* 0x0000001900197308 */ /* 0x000ee40000000800 */
[----:B------:R-:W-:Y:S02]  /*18d0*/  @!P1 FMUL R32, R32, 0.5 ;  /* 0x3f00000020209820 */ /* 0x000fe40000400000 */
[----:B------:R-:W-:-:S04]  /*18e0*/  @!P2 FMUL R29, R29, 0.5 ;  /* 0x3f0000001d1da820 */ /* 0x000fc80000400000 */
[----:B------:R-:W4:Y:S01]  /*18f0*/  MUFU.EX2 R33, R33 ;  /* 0x0000002100217308 */ /* 0x000f220000000800 */
[----:B--2---:R-:W-:Y:S01]  /*1900*/  @!P5 FMUL R24, R24, R24 ;  /* 0x000000181818d220 */ /* 0x004fe20000400000 */
[----:B------:R-:W-:Y:S02]  /*1910*/  FSETP.GEU.AND P5, PT, R36, -126, PT ;  /* 0xc2fc00002400780b */ /* 0x000fe40003fae000 */
[----:B-1----:R-:W-:-:S04]  /*1920*/  FMNMX R3, R0, R3, !PT ;  /* 0x0000000300037209 */ /* 0x002fc80007800000 */
[----:B------:R-:W1:Y:S01]  /*1930*/  MUFU.EX2 R28, R28 ;  /* 0x0000001c001c7308 */ /* 0x000e620000000800 */
[----:B---3--:R-:W-:Y:S01]  /*1940*/  @!P6 FMUL R25, R25, R25 ;  /* 0x000000191919e220 */ /* 0x008fe20000400000 */
[----:B------:R-:W-:Y:S01]  /*1950*/  FSETP.GEU.AND P6, PT, R37, -126, PT ;  /* 0xc2fc00002500780b */ /* 0x000fe20003fce000 */
[----:B------:R-:W2:Y:S04]  /*1960*/  SHFL.BFLY PT, R0, R3, 0x2, 0x1f ;  /* 0x0c401f0003007f89 */ /* 0x000ea800000e0000 */
[----:B------:R-:W-:Y:S01]  /*1970*/  @!P5 FMUL R36, R36, 0.5 ;  /* 0x3f0000002424d820 */ /* 0x000fe20000400000 */
[----:B------:R-:W3:Y:S01]  /*1980*/  MUFU.EX2 R32, R32 ;  /* 0x0000002000207308 */ /* 0x000ee20000000800 */
[----:B----4-:R-:W-:Y:S01]  /*1990*/  @!P4 FMUL R33, R33, R33 ;  /* 0x000000212121c220 */ /* 0x010fe20000400000 */
[----:B------:R-:W-:-:S05]  /*19a0*/  FSETP.GEU.AND P4, PT, R45, -126, PT ;  /* 0xc2fc00002d00780b */ /* 0x000fca0003f8e000 */
[----:B------:R-:W-:Y:S01]  /*19b0*/  @!P6 FMUL R37, R37, 0.5 ;  /* 0x3f0000002525e820 */ /* 0x000fe20000400000 */
[----:B------:R-:W4:Y:S01]  /*19c0*/  MUFU.EX2 R36, R36 ;  /* 0x0000002400247308 */ /* 0x000f220000000800 */
[----:B-1----:R-:W-:Y:S01]  /*19d0*/  @!P3 FMUL R28, R28, R28 ;  /* 0x0000001c1c1cb220 */ /* 0x002fe20000400000 */
[----:B------:R-:W-:-:S05]  /*19e0*/  FSETP.GEU.AND P3, PT, R40, -126, PT ;  /* 0xc2fc00002800780b */ /* 0x000fca0003f6e000 */
[----:B------:R-:W-:Y:S01]  /*19f0*/  @!P4 FMUL R45, R45, 0.5 ;  /* 0x3f0000002d2dc820 */ /* 0x000fe20000400000 */
[----:B------:R-:W1:Y:S01]  /*1a00*/  MUFU.EX2 R37, R37 ;  /* 0x0000002500257308 */ /* 0x000e620000000800 */
[----:B---3--:R-:W-:Y:S01]  /*1a10*/  @!P1 FMUL R32, R32, R32 ;  /* 0x0000002020209220 */ /* 0x008fe20000400000 */
[----:B------:R-:W-:Y:S02]  /*1a20*/  FSETP.GEU.AND P1, PT, R44, -126, PT ;  /* 0xc2fc00002c00780b */ /* 0x000fe40003f2e000 */
[----:B--2---:R-:W-:-:S03]  /*1a30*/  FMNMX R5, R3, R0, !PT ;  /* 0x0000000003057209 */ /* 0x004fc60007800000 */
[----:B------:R-:W-:Y:S01]  /*1a40*/  @!P3 FMUL R40, R40, 0.5 ;  /* 0x3f0000002828b820 */ /* 0x000fe20000400000 */
[----:B------:R-:W2:Y:S01]  /*1a50*/  MUFU.EX2 R29, R29 ;  /* 0x0000001d001d7308 */ /* 0x000ea20000000800 */
[----:B----4-:R-:W-:Y:S01]  /*1a60*/  @!P5 FMUL R36, R36, R36 ;  /* 0x000000242424d220 */ /* 0x010fe20000400000 */
[----:B------:R-:W-:-:S04]  /*1a70*/  FSETP.NEU.AND P5, PT, R5, -INF , PT ;  /* 0xff8000000500780b */ /* 0x000fc80003fad000 */
[----:B------:R-:W-:Y:S01]  /*1a80*/  FSEL R0, R5, RZ, P5 ;  /* 0x000000ff05007208 */ /* 0x000fe20002800000 */
[----:B------:R-:W-:Y:S01]  /*1a90*/  @!P1 FMUL R44, R44, 0.5 ;  /* 0x3f0000002c2c9820 */ /* 0x000fe20000400000 */
[----:B------:R-:W-:Y:S01]  /*1aa0*/  FSETP.GEU.AND P5, PT, R49, -126, PT ;  /* 0xc2fc00003100780b */ /* 0x000fe20003fae000 */
[----:B-1----:R-:W-:Y:S01]  /*1ab0*/  @!P6 FMUL R37, R37, R37 ;  /* 0x000000252525e220 */ /* 0x002fe20000400000 */
[----:B------:R-:W-:Y:S01]  /*1ac0*/  FSETP.GEU.AND P6, PT, R48, -126, PT ;  /* 0xc2fc00003000780b */ /* 0x000fe20003fce000 */
[----:B------:R-:W1:Y:S01]  /*1ad0*/  MUFU.EX2 R10, R45 ;  /* 0x0000002d000a7308 */ /* 0x000e620000000800 */
[----:B------:R-:W-:-:S04]  /*1ae0*/  FMUL R0, R0, UR6 ;  /* 0x0000000600007c20 */ /* 0x000fc80008400000 */
[--C-:B------:R-:W-:Y:S01]  /*1af0*/  FFMA R27, R27, UR6, -R0.reuse ;  /* 0x000000061b1b7c23 */ /* 0x100fe20008000800 */
[----:B--2---:R-:W-:Y:S01]  /*1b00*/  @!P2 FMUL R29, R29, R29 ;  /* 0x0000001d1d1da220 */ /* 0x004fe20000400000 */
[----:B------:R-:W-:Y:S01]  /*1b10*/  FSETP.GEU.AND P2, PT, R41, -126, PT ;  /* 0xc2fc00002900780b */ /* 0x000fe20003f4e000 */
[----:B------:R-:W2:Y:S01]  /*1b20*/  MUFU.EX2 R7, R40 ;  /* 0x0000002800077308 */ /* 0x000ea20000000800 */
[--C-:B------:R-:W-:Y:S01]  /*1b30*/  FFMA R26, R26, UR6, -R0.reuse ;  /* 0x000000061a1a7c23 */ /* 0x100fe20008000800 */
[----:B------:R-:W-:Y:S01]  /*1b40*/  @!P5 FMUL R49, R49, 0.5 ;  /* 0x3f0000003131d820 */ /* 0x000fe20000400000 */
[--C-:B------:R-:W-:Y:S01]  /*1b50*/  FFMA R30, R30, UR6, -R0.reuse ;  /* 0x000000061e1e7c23 */ /* 0x100fe20008000800 */
[----:B------:R-:W-:Y:S01]  /*1b60*/  @!P6 FMUL R48, R48, 0.5 ;  /* 0x3f0000003030e820 */ /* 0x000fe20000400000 */
[--C-:B------:R-:W-:Y:S01]  /*1b70*/  FFMA R31, R31, UR6, -R0.reuse ;  /* 0x000000061f1f7c23 */ /* 0x100fe20008000800 */
[--C-:B------:R-:W-:Y:S01]  /*1b80*/  FFMA R34, R34, UR6, -R0.reuse ;  /* 0x0000000622227c23 */ /* 0x100fe20008000800 */
[--C-:B------:R-:W-:Y:S01]  /*1b90*/  FFMA R38, R38, UR6, -R0.reuse ;  /* 0x0000000626267c23 */ /* 0x100fe20008000800 */
[----:B------:R-:W3:Y:S01]  /*1ba0*/  MUFU.EX2 R9, R44 ;  /* 0x0000002c00097308 */ /* 0x000ee20000000800 */
[----:B-1----:R-:W-:Y:S01]  /*1bb0*/  @!P4 FMUL R10, R10, R10 ;  /* 0x0000000a0a0ac220 */ /* 0x002fe20000400000 */
[----:B------:R-:W-:Y:S01]  /*1bc0*/  FSETP.GEU.AND P4, PT, R27, -126, PT ;  /* 0xc2fc00001b00780b */ /* 0x000fe20003f8e000 */
[--C-:B------:R-:W-:Y:S01]  /*1bd0*/  FFMA R39, R39, UR6, -R0.reuse ;  /* 0x0000000627277c23 */ /* 0x100fe20008000800 */
[----:B------:R-:W-:Y:S01]  /*1be0*/  @!P2 FMUL R41, R41, 0.5 ;  /* 0x3f0000002929a820 */ /* 0x000fe20000400000 */
[--C-:B------:R-:W-:Y:S01]  /*1bf0*/  FFMA R42, R42, UR6, -R0.reuse ;  /* 0x000000062a2a7c23 */ /* 0x100fe20008000800 */
[--C-:B------:R-:W-:Y:S01]  /*1c00*/  FFMA R35, R35, UR6, -R0.reuse ;  /* 0x0000000623237c23 */ /* 0x100fe20008000800 */
[--C-:B------:R-:W-:Y:S01]  /*1c10*/  FFMA R43, R43, UR6, -R0.reuse ;  /* 0x000000062b2b7c23 */ /* 0x100fe20008000800 */
[----:B------:R-:W1:Y:S01]  /*1c20*/  MUFU.EX2 R11, R48 ;  /* 0x00000030000b7308 */ /* 0x000e620000000800 */
[----:B--2---:R-:W-:Y:S01]  /*1c30*/  @!P3 FMUL R7, R7, R7 ;  /* 0x000000070707b220 */ /* 0x004fe20000400000 */
[----:B------:R-:W-:Y:S01]  /*1c40*/  FSETP.GEU.AND P3, PT, R52, -126, PT ;  /* 0xc2fc00003400780b */ /* 0x000fe20003f6e000 */
[--C-:B------:R-:W-:Y:S01]  /*1c50*/  FFMA R46, R46, UR6, -R0.reuse ;  /* 0x000000062e2e7c23 */ /* 0x100fe20008000800 */
[--C-:B------:R-:W-:Y:S01]  /*1c60*/  FFMA R50, R50, UR6, -R0.reuse ;  /* 0x0000000632327c23 */ /* 0x100fe20008000800 */
[--C-:B------:R-:W-:Y:S01]  /*1c70*/  FFMA R51, R51, UR6, -R0.reuse ;  /* 0x0000000633337c23 */ /* 0x100fe20008000800 */
[--C-:B------:R-:W-:Y:S01]  /*1c80*/  FFMA R54, R54, UR6, -R0.reuse ;  /* 0x0000000636367c23 */ /* 0x100fe20008000800 */
[----:B------:R-:W-:Y:S01]  /*1c90*/  @!P4 FMUL R27, R27, 0.5 ;  /* 0x3f0000001b1bc820 */ /* 0x000fe20000400000 */
[----:B------:R-:W2:Y:S01]  /*1ca0*/  MUFU.EX2 R8, R41 ;  /* 0x0000002900087308 */ /* 0x000ea20000000800 */
[----:B---3--:R-:W-:Y:S01]  /*1cb0*/  @!P1 FMUL R9, R9, R9 ;  /* 0x0000000909099220 */ /* 0x008fe20000400000 */
[----:B------:R-:W-:Y:S01]  /*1cc0*/  FSETP.GEU.AND P1, PT, R26, -126, PT ;  /* 0xc2fc00001a00780b */ /* 0x000fe20003f2e000 */
[--C-:B------:R-:W-:Y:S01]  /*1cd0*/  FFMA R47, R47, UR6, -R0.reuse ;  /* 0x000000062f2f7c23 */ /* 0x100fe20008000800 */
[----:B------:R-:W-:Y:S01]  /*1ce0*/  FFMA R0, R55, UR6, -R0 ;  /* 0x0000000637007c23 */ /* 0x000fe20008000800 */
[----:B------:R-:W-:Y:S01]  /*1cf0*/  FADD R3, R24, R7 ;  /* 0x0000000718037221 */ /* 0x000fe20000000000 */
[----:B------:R-:W-:Y:S01]  /*1d00*/  F2FP.F16.F32.PACK_AB R24, R25, R24 ;  /* 0x000000181918723e */ /* 0x000fe200000000ff */
[----:B------:R-:W-:Y:S01]  /*1d10*/  @!P3 FMUL R52, R52, 0.5 ;  /* 0x3f0000003434b820 */ /* 0x000fe20000400000 */
[----:B------:R-:W3:Y:S01]  /*1d20*/  MUFU.EX2 R6, R49 ;  /* 0x0000003100067308 */ /* 0x000ee20000000800 */
[----:B-1----:R-:W-:Y:S01]  /*1d30*/  @!P6 FMUL R11, R11, R11 ;  /* 0x0000000b0b0be220 */ /* 0x002fe20000400000 */
[----:B------:R-:W-:-:S05]  /*1d40*/  FSETP.GEU.AND P6, PT, R30, -126, PT ;  /* 0xc2fc00001e00780b */ /* 0x000fca0003fce000 */
[----:B------:R-:W-:Y:S01]  /*1d50*/  @!P1 FMUL R26, R26, 0.5 ;  /* 0x3f0000001a1a9820 */ /* 0x000fe20000400000 */
[----:B------:R-:W1:Y:S01]  /*1d60*/  MUFU.EX2 R13, R52 ;  /* 0x00000034000d7308 */ /* 0x000e620000000800 */
[----:B--2---:R-:W-:Y:S01]  /*1d70*/  @!P2 FMUL R8, R8, R8 ;  /* 0x000000080808a220 */ /* 0x004fe20000400000 */
[----:B------:R-:W-:-:S05]  /*1d80*/  FSETP.GEU.AND P2, PT, R53, -126, PT ;  /* 0xc2fc00003500780b */ /* 0x000fca0003f4e000 */
[----:B------:R-:W-:Y:S01]  /*1d90*/  @!P6 FMUL R30, R30, 0.5 ;  /* 0x3f0000001e1ee820 */ /* 0x000fe20000400000 */
[----:B------:R2:W4:Y:S01]  /*1da0*/  MUFU.EX2 R14, R26 ;  /* 0x0000001a000e7308 */ /* 0x0005220000000800 */
[----:B---3--:R-:W-:Y:S01]  /*1db0*/  @!P5 FMUL R6, R6, R6 ;  /* 0x000000060606d220 */ /* 0x008fe20000400000 */
[----:B------:R-:W-:-:S03]  /*1dc0*/  FSETP.GEU.AND P5, PT, R31, -126, PT ;  /* 0xc2fc00001f00780b */ /* 0x000fc60003fae000 */
[----:B------:R-:W-:Y:S01]  /*1dd0*/  FADD R41, R33, R6 ;  /* 0x0000000621297221 */ /* 0x000fe20000000000 */
[----:B------:R-:W-:Y:S01]  /*1de0*/  F2FP.F16.F32.PACK_AB R92, R6, R11 ;  /* 0x0000000b065c723e */ /* 0x000fe200000000ff */
[----:B------:R-:W-:Y:S01]  /*1df0*/  @!P2 FMUL R53, R53, 0.5 ;  /* 0x3f0000003535a820 */ /* 0x000fe20000400000 */
[----:B------:R-:W3:Y:S01]  /*1e00*/  MUFU.EX2 R27, R27 ;  /* 0x0000001b001b7308 */ /* 0x000ee20000000800 */
[----:B-1----:R-:W-:Y:S01]  /*1e10*/  @!P3 FMUL R13, R13, R13 ;  /* 0x0000000d0d0db220 */ /* 0x002fe20000400000 */
[----:B------:R-:W-:Y:S01]  /*1e20*/  FSETP.GEU.AND P3, PT, R34, -126, PT ;  /* 0xc2fc00002200780b */ /* 0x000fe20003f6e000 */
[----:B--2---:R-:W-:-:S04]  /*1e30*/  FADD R26, R25, R8 ;  /* 0x00000008191a7221 */ /* 0x004fc80000000000 */
[----:B------:R-:W-:Y:S01]  /*1e40*/  @!P5 FMUL R31, R31, 0.5 ;  /* 0x3f0000001f1fd820 */ /* 0x000fe20000400000 */
[----:B------:R1:W2:Y:S01]  /*1e50*/  MUFU.EX2 R15, R30 ;  /* 0x0000001e000f7308 */ /* 0x0002a20000000800 */
[----:B----4-:R-:W-:Y:S01]  /*1e60*/  @!P1 FMUL R14, R14, R14 ;  /* 0x0000000e0e0e9220 */ /* 0x010fe20000400000 */
[----:B------:R-:W-:Y:S01]  /*1e70*/  FSETP.GEU.AND P1, PT, R38, -126, PT ;  /* 0xc2fc00002600780b */ /* 0x000fe20003f2e000 */
[----:B------:R-:W-:-:S04]  /*1e80*/  FADD R26, R26, R41 ;  /* 0x000000291a1a7221 */ /* 0x000fc80000000000 */
[----:B------:R-:W-:Y:S01]  /*1e90*/  @!P3 FMUL R34, R34, 0.5 ;  /* 0x3f0000002222b820 */ /* 0x000fe20000400000 */
[----:B------:R-:W4:Y:S01]  /*1ea0*/  MUFU.EX2 R12, R53 ;  /* 0x00000035000c7308 */ /* 0x000f220000000800 */
[----:B---3--:R-:W-:Y:S01]  /*1eb0*/  @!P4 FMUL R27, R27, R27 ;  /* 0x0000001b1b1bc220 */ /* 0x008fe20000400000 */
[----:B------:R-:W-:Y:S01]  /*1ec0*/  FSETP.GEU.AND P4, PT, R39, -126, PT ;  /* 0xc2fc00002700780b */ /* 0x000fe20003f8e000 */
[----:B-1----:R-:W-:-:S03]  /*1ed0*/  FADD R30, R28, R9 ;  /* 0x000000091c1e7221 */ /* 0x002fc60000000000 */
[----:B------:R-:W-:Y:S01]  /*1ee0*/  F2FP.F16.F32.PACK_AB R25, R27, R14 ;  /* 0x0000000e1b19723e */ /* 0x000fe200000000ff */
[----:B------:R-:W-:Y:S01]  /*1ef0*/  @!P1 FMUL R38, R38, 0.5 ;  /* 0x3f00000026269820 */ /* 0x000fe20000400000 */
[----:B------:R-:W1:Y:S01]  /*1f00*/  MUFU.EX2 R20, R31 ;  /* 0x0000001f00147308 */ /* 0x000e620000000800 */
[----:B--2---:R-:W-:Y:S01]  /*1f10*/  @!P6 FMUL R15, R15, R15 ;  /* 0x0000000f0f0fe220 */ /* 0x004fe20000400000 */
[----:B------:R-:W-:-:S05]  /*1f20*/  FSETP.GEU.AND P6, PT, R42, -126, PT ;  /* 0xc2fc00002a00780b */ /* 0x000fca0003fce000 */
[----:B------:R-:W-:Y:S01]  /*1f30*/  @!P4 FMUL R39, R39, 0.5 ;  /* 0x3f0000002727c820 */ /* 0x000fe20000400000 */
[----:B------:R2:W3:Y:S01]  /*1f40*/  MUFU.EX2 R19, R34 ;  /* 0x0000002200137308 */ /* 0x0004e20000000800 */
[----:B----4-:R-:W-:Y:S01]  /*1f50*/  @!P2 FMUL R12, R12, R12 ;  /* 0x0000000c0c0ca220 */ /* 0x010fe20000400000 */
[----:B------:R-:W-:-:S03]  /*1f60*/  FSETP.GEU.AND P2, PT, R35, -126, PT ;  /* 0xc2fc00002300780b */ /* 0x000fc60003f4e000 */
[----:B------:R-:W-:Y:S01]  /*1f70*/  FADD R45, R37, R12 ;  /* 0x0000000c252d7221 */ /* 0x000fe20000000000 */
[----:B------:R-:W-:Y:S01]  /*1f80*/  F2FP.F16.F32.PACK_AB R94, R12, R13 ;  /* 0x0000000d0c5e723e */ /* 0x000fe200000000ff */
[----:B------:R-:W-:Y:S01]  /*1f90*/  @!P6 FMUL R42, R42, 0.5 ;  /* 0x3f0000002a2ae820 */ /* 0x000fe20000400000 */
[----:B------:R-:W4:Y:S01]  /*1fa0*/  MUFU.EX2 R31, R38 ;  /* 0x00000026001f7308 */ /* 0x000f220000000800 */
[----:B-1----:R-:W-:Y:S01]  /*1fb0*/  @!P5 FMUL R20, R20, R20 ;  /* 0x000000141414d220 */ /* 0x002fe20000400000 */
[----:B------:R-:W-:Y:S01]  /*1fc0*/  FSETP.GEU.AND P5, PT, R43, -126, PT ;  /* 0xc2fc00002b00780b */ /* 0x000fe20003fae000 */
[----:B--2---:R-:W-:-:S04]  /*1fd0*/  FADD R34, R29, R10 ;  /* 0x0000000a1d227221 */ /* 0x004fc80000000000 */
[----:B------:R-:W-:Y:S01]  /*1fe0*/  @!P2 FMUL R35, R35, 0.5 ;  /* 0x3f0000002323a820 */ /* 0x000fe20000400000 */
[----:B------:R-:W1:Y:S01]  /*1ff0*/  MUFU.EX2 R40, R39 ;  /* 0x0000002700287308 */ /* 0x000e620000000800 */
[----:B---3--:R-:W-:Y:S01]  /*2000*/  @!P3 FMUL R19, R19, R19 ;  /* 0x000000131313b220 */ /* 0x008fe20000400000 */
[----:B------:R-:W-:Y:S01]  /*2010*/  FSETP.GEU.AND P3, PT, R46, -126, PT ;  /* 0xc2fc00002e00780b */ /* 0x000fe20003f6e000 */
[----:B------:R-:W-:-:S04]  /*2020*/  FADD R45, R34, R45 ;  /* 0x0000002d222d7221 */ /* 0x000fc80000000000 */
[----:B------:R-:W-:Y:S01]  /*2030*/  @!P5 FMUL R43, R43, 0.5 ;  /* 0x3f0000002b2bd820 */ /* 0x000fe20000400000 */
[----:B------:R2:W3:Y:S01]  /*2040*/  MUFU.EX2 R21, R42 ;  /* 0x0000002a00157308 */ /* 0x0004e20000000800 */
[----:B----4-:R-:W-:Y:S01]  /*2050*/  @!P1 FMUL R31, R31, R31 ;  /* 0x0000001f1f1f9220 */ /* 0x010fe20000400000 */
[----:B------:R-:W-:Y:S01]  /*2060*/  FSETP.GEU.AND P1, PT, R50, -126, PT ;  /* 0xc2fc00003200780b */ /* 0x000fe20003f2e000 */
[----:B------:R-:W-:-:S04]  /*2070*/  FADD R26, R26, R45 ;  /* 0x0000002d1a1a7221 */ /* 0x000fc80000000000 */
[----:B------:R-:W-:Y:S01]  /*2080*/  @!P3 FMUL R46, R46, 0.5 ;  /* 0x3f0000002e2eb820 */ /* 0x000fe20000400000 */
[----:B------:R-:W4:Y:S01]  /*2090*/  MUFU.EX2 R22, R35 ;  /* 0x0000002300167308 */ /* 0x000f220000000800 */
[----:B-1----:R-:W-:Y:S01]  /*20a0*/  @!P4 FMUL R40, R40, R40 ;  /* 0x000000282828c220 */ /* 0x002fe20000400000 */
[----:B------:R-:W-:Y:S01]  /*20b0*/  FSETP.GEU.AND P4, PT, R51, -126, PT ;  /* 0xc2fc00003300780b */ /* 0x000fe20003f8e000 */
[----:B--2---:R-:W-:-:S04]  /*20c0*/  FADD R42, R32, R11 ;  /* 0x0000000b202a7221 */ /* 0x004fc80000000000 */
[----:B------:R-:W-:Y:S01]  /*20d0*/  @!P1 FMUL R50, R50, 0.5 ;  /* 0x3f00000032329820 */ /* 0x000fe20000400000 */
[----:B------:R1:W2:Y:S01]  /*20e0*/  MUFU.EX2 R38, R43 ;  /* 0x0000002b00267308 */ /* 0x0002a20000000800 */
[----:B---3--:R-:W-:Y:S01]  /*20f0*/  @!P6 FMUL R21, R21, R21 ;  /* 0x000000151515e220 */ /* 0x008fe20000400000 */
[----:B------:R-:W-:Y:S01]  /*2100*/  FSETP.GEU.AND P6, PT, R54, -126, PT ;  /* 0xc2fc00003600780b */ /* 0x000fe20003fce000 */
[----:B------:R-:W-:-:S04]  /*2110*/  FADD R3, R3, R42 ;  /* 0x0000002a03037221 */ /* 0x000fc80000000000 */
[----:B------:R-:W-:Y:S01]  /*2120*/  @!P4 FMUL R51, R51, 0.5 ;  /* 0x3f0000003333c820 */ /* 0x000fe20000400000 */
[----:B------:R-:W3:Y:S01]  /*2130*/  MUFU.EX2 R46, R46 ;  /* 0x0000002e002e7308 */ /* 0x000ee20000000800 */
[----:B----4-:R-:W-:Y:S01]  /*2140*/  @!P2 FMUL R22, R22, R22 ;  /* 0x000000161616a220 */ /* 0x010fe20000400000 */
[----:B------:R-:W-:Y:S01]  /*2150*/  FSETP.GEU.AND P2, PT, R47, -126, PT ;  /* 0xc2fc00002f00780b */ /* 0x000fe20003f4e000 */
[----:B-1----:R-:W-:-:S04]  /*2160*/  FADD R43, R36, R13 ;  /* 0x0000000d242b7221 */ /* 0x002fc80000000000 */
[----:B------:R-:W-:Y:S01]  /*2170*/  @!P6 FMUL R54, R54, 0.5 ;  /* 0x3f0000003636e820 */ /* 0x000fe20000400000 */
[----:B------:R-:W1:Y:S01]  /*2180*/  MUFU.EX2 R50, R50 ;  /* 0x0000003200327308 */ /* 0x000e620000000800 */
[----:B--2---:R-:W-:Y:S01]  /*2190*/  @!P5 FMUL R38, R38, R38 ;  /* 0x000000262626d220 */ /* 0x004fe20000400000 */
[----:B------:R-:W-:Y:S01]  /*21a0*/  FSETP.GEU.AND P5, PT, R0, -126, PT ;  /* 0xc2fc00000000780b */ /* 0x000fe20003fae000 */
[----:B------:R-:W-:Y:S02]  /*21b0*/  FADD R30, R30, R43 ;  /* 0x0000002b1e1e7221 */ /* 0x000fe40000000000 */
[----:B------:R-:W-:Y:S01]  /*21c0*/  FADD R34, R27, R38 ;  /* 0x000000261b227221 */ /* 0x000fe20000000000 */
[----:B------:R-:W-:Y:S01]  /*21d0*/  F2FP.F16.F32.PACK_AB R27, R20, R15 ;  /* 0x0000000f141b723e */ /* 0x000fe200000000ff */
[----:B------:R-:W-:Y:S01]  /*21e0*/  @!P2 FMUL R47, R47, 0.5 ;  /* 0x3f0000002f2fa820 */ /* 0x000fe20000400000 */
[----:B------:R-:W2:Y:S01]  /*21f0*/  MUFU.EX2 R51, R51 ;  /* 0x0000003300337308 */ /* 0x000ea20000000800 */
[----:B------:R-:W-:Y:S01]  /*2200*/  FADD R3, R3, R30 ;  /* 0x0000001e03037221 */ /* 0x000fe20000000000 */
[----:B------:R-:W-:-:S02]  /*2210*/  IMAD.U32 R30, RZ, RZ, UR21 ;  /* 0x00000015ff1e7e24 */ /* 0x000fc4000f8e00ff */
[----:B---3--:R-:W-:Y:S01]  /*2220*/  @!P3 FMUL R46, R46, R46 ;  /* 0x0000002e2e2eb220 */ /* 0x008fe20000400000 */
[----:B------:R-:W-:Y:S01]  /*2230*/  UIADD3 UR21, UR36, 0x1, URZ ;  /* 0x0000000124157890 */ /* 0x000fe2000fffe03f */
[----:B------:R3:W-:Y:S01]  /*2240*/  SYNCS.ARRIVE.TRANS64.A1T0 RZ, [R30+UR23], RZ ;  /* 0x000000ff1eff79a7 */ /* 0x0007e20008100017 */
[----:B------:R-:W-:Y:S01]  /*2250*/  @!P5 FMUL R0, R0, 0.5 ;  /* 0x3f0000000000d820 */ /* 0x000fe20000400000 */
[----:B------:R4:W5:Y:S01]  /*2260*/  MUFU.EX2 R35, R47 ;  /* 0x0000002f00237308 */ /* 0x0009620000000800 */
[----:B-1----:R-:W-:Y:S01]  /*2270*/  @!P1 FMUL R50, R50, R50 ;  /* 0x0000003232329220 */ /* 0x002fe20000400000 */
[----:B------:R-:W-:Y:S01]  /*2280*/  FADD R41, R15, R46 ;  /* 0x0000002e0f297221 */ /* 0x000fe20000000000 */
[----:B------:R-:W-:Y:S02]  /*2290*/  UISETP.NE.AND UP0, UPT, UR21, 0x5, UPT ;  /* 0x000000051500788c */ /* 0x000fe4000bf05270 */
[----:B------:R-:W-:Y:S01]  /*22a0*/  FADD R43, R19, R50 ;  /* 0x00000032132b7221 */ /* 0x000fe20000000000 */
[----:B---3--:R-:W-:Y:S01]  /*22b0*/  F2FP.F16.F32.PACK_AB R30, R37, R36 ;  /* 0x00000024251e723e */ /* 0x008fe200000000ff */
[----:B------:R-:W-:Y:S01]  /*22c0*/  USEL UR6, URZ, 0x1, UP0 ;  /* 0x000000013f067887 */ /* 0x000fe20008000000 */
[----:B------:R-:W1:Y:S01]  /*22d0*/  MUFU.EX2 R54, R54 ;  /* 0x0000003600367308 */ /* 0x000e620000000800 */
[----:B--2---:R-:W-:Y:S01]  /*22e0*/  @!P4 FMUL R51, R51, R51 ;  /* 0x000000333333c220 */ /* 0x004fe20000400000 */
[----:B------:R-:W-:-:S03]  /*22f0*/  USEL UR21, UR21, URZ, UP0 ;  /* 0x0000003f15157287 */ /* 0x000fc60008000000 */
[----:B----4-:R-:W-:Y:S01]  /*2300*/  FADD R47, R22, R51 ;  /* 0x00000033162f7221 */ /* 0x010fe20000000000 */
[----:B------:R-:W-:Y:S02]  /*2310*/  LOP3.LUT R16, R16, UR6, RZ, 0x3c, !PT ;  /* 0x0000000610107c12 */ /* 0x000fe4000f8e3cff */
[----:B------:R2:W3:Y:S01]  /*2320*/  MUFU.EX2 R39, R0 ;  /* 0x0000000000277308 */ /* 0x0004e20000000800 */
[----:B-----5:R-:W-:Y:S01]  /*2330*/  @!P2 FMUL R35, R35, R35 ;  /* 0x000000232323a220 */ /* 0x020fe20000400000 */
[----:B------:R-:W-:Y:S01]  /*2340*/  FADD R34, R34, R47 ;  /* 0x0000002f22227221 */ /* 0x000fe20000000000 */
[----:B------:R-:W-:Y:S02]  /*2350*/  F2FP.F16.F32.PACK_AB R93, R51, R50 ;  /* 0x00000032335d723e */ /* 0x000fe400000000ff */
[----:B------:R-:W-:Y:S01]  /*2360*/  FADD R42, R20, R35 ;  /* 0x00000023142a7221 */ /* 0x000fe20000000000 */
[----:B------:R-:W-:Y:S01]  /*2370*/  F2FP.F16.F32.PACK_AB R35, R35, R46 ;  /* 0x0000002e2323723e */ /* 0x000fe200000000ff */
[----:B-1----:R-:W-:Y:S01]  /*2380*/  @!P6 FMUL R54, R54, R54 ;  /* 0x000000363636e220 */ /* 0x002fe20000400000 */
[----:B--2---:R-:W-:-:S03]  /*2390*/  FADD R0, R14, R21 ;  /* 0x000000150e007221 */ /* 0x004fc60000000000 */
[----:B------:R-:W-:Y:S01]  /*23a0*/  FADD R44, R31, R54 ;  /* 0x000000361f2c7221 */ /* 0x000fe20000000000 */
[----:B------:R-:W-:Y:S01]  /*23b0*/  FADD R0, R0, R43 ;  /* 0x0000002b00007221 */ /* 0x000fe20000000000 */
[----:B------:R-:W-:Y:S01]  /*23c0*/  F2FP.F16.F32.PACK_AB R31, R40, R31 ;  /* 0x0000001f281f723e */ /* 0x000fe200000000ff */
[----:B---3--:R-:W-:Y:S01]  /*23d0*/  @!P5 FMUL R39, R39, R39 ;  /* 0x000000272727d220 */ /* 0x008fe20000400000 */
[----:B------:R-:W-:-:S03]  /*23e0*/  FADD R41, R41, R44 ;  /* 0x0000002c29297221 */ /* 0x000fc60000000000 */
[----:B------:R-:W-:Y:S01]  /*23f0*/  FADD R49, R40, R39 ;  /* 0x0000002728317221 */ /* 0x000fe20000000000 */
[----:B------:R-:W-:Y:S01]  /*2400*/  FADD R41, R0, R41 ;  /* 0x0000002900297221 */ /* 0x000fe20000000000 */
[----:B------:R-:W-:Y:S01]  /*2410*/  FADD R0, R3, R26 ;  /* 0x0000001a03007221 */ /* 0x000fe20000000000 */
[----:B------:R-:W-:Y:S01]  /*2420*/  F2FP.F16.F32.PACK_AB R26, R29, R28 ;  /* 0x0000001c1d1a723e */ /* 0x000fe200000000ff */
[----:B------:R-:W-:Y:S01]  /*2430*/  FADD R49, R42, R49 ;  /* 0x000000312a317221 */ /* 0x000fe20000000000 */
[----:B------:R-:W-:Y:S02]  /*2440*/  F2FP.F16.F32.PACK_AB R28, R33, R32 ;  /* 0x00000020211c723e */ /* 0x000fe400000000ff */
[----:B------:R-:W-:Y:S01]  /*2450*/  F2FP.F16.F32.PACK_AB R32, R8, R7 ;  /* 0x000000070820723e */ /* 0x000fe200000000ff */
[----:B------:R-:W-:Y:S01]  /*2460*/  FADD R34, R34, R49 ;  /* 0x0000003122227221 */ /* 0x000fe20000000000 */
[----:B------:R-:W-:Y:S02]  /*2470*/  F2FP.F16.F32.PACK_AB R29, R22, R19 ;  /* 0x00000013161d723e */ /* 0x000fe400000000ff */
[----:B------:R-:W-:Y:S01]  /*2480*/  F2FP.F16.F32.PACK_AB R33, R38, R21 ;  /* 0x000000152621723e */ /* 0x000fe200000000ff */
[----:B------:R-:W-:Y:S01]  /*2490*/  FADD R3, R41, R34 ;  /* 0x0000002229037221 */ /* 0x000fe20000000000 */
[----:B------:R-:W-:Y:S01]  /*24a0*/  F2FP.F16.F32.PACK_AB R34, R10, R9 ;  /* 0x000000090a22723e */ /* 0x000fe200000000ff */
[----:B------:R-:W-:Y:S06]  /*24b0*/  @!P0 BRA `(.L_x_21) ;  /* 0x0000000000048947 */ /* 0x000fec0003800000 */
[----:B------:R-:W-:Y:S01]  /*24c0*/  BPT.TRAP 0x1 ;  /* 0x000000040000795c */ /* 0x000fe20000300000 */
.L_x_21:
[----:B------:R-:W-:Y:S01]  /*24d0*/  ULEA UR6, UR21, UR49, 0x3 ;  /* 0x0000003115067291 */ /* 0x000fe2000f8e183f */
[----:B------:R-:W-:-:S08]  /*24e0*/  SHF.L.U32 R6, R16, 0x1f, RZ ;  /* 0x0000001f10067819 */ /* 0x000fd000000006ff */
[----:B------:R-:W1:Y:S02]  /*24f0*/  SYNCS.PHASECHK.TRANS64.TRYWAIT P1, [UR6+0x12400], R6 ;  /* 0x01240006ff0075a7 */ /* 0x000e640008020146 */
[----:B-1----:R-:W-:Y:S05]  /*2500*/  @!P1 BRA `(.L_x_22) ;  /* 0x0000004800909947 */ /* 0x002fea0003800000 */
.L_x_112:
[----:B------:R-:W-:Y:S01]  /*2510*/  ULEA UR10, UR21, UR48, 0x9 ;  /* 0x00000030150a7291 */ /* 0x000fe2000f8e483f */
[----:B------:R-:W-:Y:S01]  /*2520*/  WARPGROUP.ARRIVE ;  /* 0x00000000000079c5 */ /* 0x000fe20000000000 */
[----:B------:R-:W-:Y:S01]  /*2530*/  UMOV UR7, 0x40000040 ;  /* 0x4000004000077882 */ /* 0x000fe20000000000 */
[----:B------:R-:W-:-:S04]  /*2540*/  F2FP.F16.F32.PACK_AB R95, R39, R54 ;  /* 0x00000036275f723e */ /* 0x000fc800000000ff */
[----:B------:R-:W-:Y:S02]  /*2550*/  UMOV UR6, UR10 ;  /* 0x0000000a00067c82 */ /* 0x000fe40008000000 */
[----:B------:R-:W-:Y:S01]  /*2560*/  HGMMA.64x64x16.F32 R56, R24, gdesc[UR4].tnspB, RZ, !UPT, gsb0 ;  /* 0x40e0000418387df0 */ /* 0x000fe2000c0008ff */
[----:B------:R-:W-:Y:S01]  /*2570*/  UIADD3 UR6, UR10, 0x80, URZ ;  /* 0x000000800a067890 */ /* 0x000fe2000fffe03f */
[----:B------:R-:W-:Y:S01]  /*2580*/  UMOV UR7, 0x40000040 ;  /* 0x4000004000077882 */ /* 0x000fe20000000000 */
[----:B------:R-:W-:Y:S02]  /*2590*/  WARPGROUP.DEPBAR.LE gsb0, 0x0 ;  /* 0x00008000000079c5 */ /* 0x000fe40000010000 */
[----:B------:R-:W-:-:S06]  /*25a0*/  WARPGROUP.ARRIVE ;  /* 0x00000000000079c5 */ /* 0x000fcc0000000000 */
[----:B------:R-:W-:Y:S01]  /*25b0*/  HGMMA.64x64x16.F32 R56, R28, gdesc[UR4].tnspB, R56, gsb0 ;  /* 0x40e000041c387df0 */ /* 0x000fe20008000838 */
        /* <DEDUP_REMOVED lines=9> */
[----:B------:R-:W-:Y:S03]  /*2650*/  HGMMA.64x64x16.F32 R56, R92, gdesc[UR4].tnspB, R56, gsb0 ;  /* 0x40e000045c387df0 */ /* 0x000fe60008000838 */
[----:B------:R-:W-:Y:S02]  /*2660*/  WARPGROUP.DEPBAR.LE gsb0, 0x0 ;  /* 0x00008000000079c5 */ /* 0x000fe40000010000 */
[----:B------:R-:W-:Y:S05]  /*2670*/  @!P0 BRA `(.L_x_23) ;  /* 0x0000000000048947 */ /* 0x000fea0003800000 */
[----:B------:R-:W-:Y:S01]  /*2680*/  BPT.TRAP 0x1 ;  /* 0x000000040000795c */ /* 0x000fe20000300000 */
.L_x_23:
[----:B------:R-:W-:Y:S02]  /*2690*/  UISETP.GT.U32.AND UP0, UPT, UR51, 0x1, UPT ;  /* 0x000000013300788c */ /* 0x000fe4000bf04070 */
[----:B------:R-:W-:-:S04]  /*26a0*/  UIADD3 UR22, UR22, 0x12428, URZ ;  /* 0x0001242816167890 */ /* 0x000fc8000fffe03f */
[----:B------:R-:W-:Y:S01]  /*26b0*/  PLOP3.LUT P1, PT, PT, PT, UP0, 0x80, 0x0 ;  /* 0x000000000000781c */ /* 0x000fe20003f2f008 */
[----:B------:R-:W-:-:S09]  /*26c0*/  UPRMT UR22, URZ, 0x654, UR22 ;  /* 0x000006543f167896 */ /* 0x000fd20008000016 */
[----:B------:R-:W-:Y:S03]  /*26d0*/  SYNCS.ARRIVE.TRANS64.RED.A1T0 RZ, [UR22], RZ ;  /* 0x000000ffffff79a7 */ /* 0x000fe60008100416 */
[----:B------:R-:W-:Y:S05]  /*26e0*/  @P1 BRA `(.L_x_24) ;  /* 0x0000000000041947 */ /* 0x000fea0003800000 */
[----:B------:R-:W-:Y:S01]  /*26f0*/  BPT.TRAP 0x1 ;  /* 0x000000040000795c */ /* 0x000fe20000300000 */
.L_x_24:
[----:B-1----:R-:W1:Y:S01]  /*2700*/  LDC R6, c[0x0][0x28c] ;  /* 0x0000a300ff067b82 */ /* 0x002e620000000800 */
[----:B------:R-:W-:-:S04]  /*2710*/  UIADD3 UR36, UR21, 0x1, URZ ;  /* 0x0000000115247890 */ /* 0x000fc8000fffe03f */
[----:B------:R-:W-:-:S04]  /*2720*/  UISETP.NE.AND UP0, UPT, UR36, 0x5, UPT ;  /* 0x000000052400788c */ /* 0x000fc8000bf05270 */
[----:B------:R-:W-:Y:S02]  /*2730*/  USEL UR6, URZ, 0x1, UP0 ;  /* 0x000000013f067887 */ /* 0x000fe40008000000 */
[----:B------:R-:W-:-:S04]  /*2740*/  USEL UR36, UR36, URZ, UP0 ;  /* 0x0000003f24247287 */ /* 0x000fc80008000000 */
[----:B------:R-:W-:Y:S02]  /*2750*/  LOP3.LUT R16, R16, UR6, RZ, 0x3c, !PT ;  /* 0x0000000610107c12 */ /* 0x000fe4000f8e3cff */
[----:B-1----:R-:W-:-:S13]  /*2760*/  ISETP.GE.AND P2, PT, R6, 0x41, PT ;  /* 0x000000410600780c */ /* 0x002fda0003f46270 */
[----:B------:R-:W-:Y:S05]  /*2770*/  @!P2 BRA `(.L_x_25) ;  /* 0x00000018003ca947 */ /* 0x000fea0003800000 */
[----:B------:R-:W-:Y:S01]  /*2780*/  VIADD R6, R6, 0x3f ;  /* 0x0000003f06067836 */ /* 0x000fe20000000000 */
[----:B------:R-:W-:Y:S01]  /*2790*/  ULDC UR22, c[0x0][0x604] ;  /* 0x0001810000167ab9 */ /* 0x000fe20000000800 */
[----:B------:R-:W-:-:S03]  /*27a0*/  IMAD.MOV.U32 R9, RZ, RZ, R5 ;  /* 0x000000ffff097224 */ /* 0x000fc600078e0005 */
[----:B------:R-:W-:-:S04]  /*27b0*/  SHF.R.S32.HI R7, RZ, 0x1f, R6 ;  /* 0x0000001fff077819 */ /* 0x000fc80000011406 */
[----:B------:R-:W-:Y:S02]  /*27c0*/  LEA.HI R6, R7, R6, RZ, 0x6 ;  /* 0x0000000607067211 */ /* 0x000fe400078f30ff */
[----:B------:R-:W-:Y:S02]  /*27d0*/  MOV R7, R4 ;  /* 0x0000000400077202 */ /* 0x000fe40000000f00 */
[----:B------:R-:W-:-:S07]  /*27e0*/  SHF.R.S32.HI R6, RZ, 0x6, R6 ;  /* 0x00000006ff067819 */ /* 0x000fce0000011406 */
.L_x_36:
[----:B------:R-:W-:Y:S05]  /*27f0*/  @!P0 BRA `(.L_x_26) ;  /* 0x0000000000048947 */ /* 0x000fea0003800000 */
[----:B------:R-:W-:Y:S01]  /*2800*/  BPT.TRAP 0x1 ;  /* 0x000000040000795c */ /* 0x000fe20000300000 */
.L_x_26:
[----:B------:R-:W-:Y:S01]  /*2810*/  ULEA UR6, UR36, UR49, 0x3 ;  /* 0x0000003124067291 */ /* 0x000fe2000f8e183f */
[----:B------:R-:W-:-:S08]  /*2820*/  SHF.L.U32 R4, R16, 0x1f, RZ ;  /* 0x0000001f10047819 */ /* 0x000fd000000006ff */
[----:B------:R-:W1:Y:S02]  /*2830*/  SYNCS.PHASECHK.TRANS64.TRYWAIT P2, [UR6+0x12400], R4 ;  /* 0x01240004ff0075a7 */ /* 0x000e640008040146 */
[----:B-1----:R-:W-:Y:S05]  /*2840*/  @!P2 BRA `(.L_x_27) ;  /* 0x0000004400d8a947 */ /* 0x002fea0003800000 */
.L_x_113:
[----:B------:R-:W-:Y:S01]  /*2850*/  ULEA UR18, UR36, UR46, 0x9 ;  /* 0x0000002e24127291 */ /* 0x000fe2000f8e483f */
[----:B------:R-:W-:Y:S01]  /*2860*/  WARPGROUP.ARRIVE ;  /* 0x00000000000079c5 */ /* 0x000fe20000000000 */
[----:B------:R-:W-:Y:S01]  /*2870*/  UMOV UR19, 0x40000040 ;  /* 0x4000004000137882 */ /* 0x000fe20000000000 */
[----:B------:R-:W-:Y:S01]  /*2880*/  UMOV UR7, 0x40000040 ;  /* 0x4000004000077882 */ /* 0x000fe20000000000 */
[----:B------:R-:W-:Y:S02]  /*2890*/  UIADD3 UR6, UR18, 0x2, URZ ;  /* 0x0000000212067890 */ /* 0x000fe4000fffe03f */
[----:B------:R-:W-:Y:S01]  /*28a0*/  UIADD3 UR10, UR18, 0x4, URZ ;  /* 0x00000004120a7890 */ /* 0x000fe2000fffe03f */
[----:B------:R-:W-:Y:S02]  /*28b0*/  UMOV UR11, 0x40000040 ;  /* 0x40000040000b7882 */ /* 0x000fe40000000000 */
[----:B------:R-:W-:Y:S01]  /*28c0*/  HGMMA.64x64x16.F32 R24, gdesc[UR16], RZ, !UPT, gsb0 ;  /* 0x00e00000101879f0 */ /* 0x000fe2000c0008ff */
[----:B------:R-:W-:Y:S01]  /*28d0*/  UIADD3 UR14, UR18, 0x6, URZ ;  /* 0x00000006120e7890 */ /* 0x000fe2000fffe03f */
[----:B------:R-:W-:Y:S01]  /*28e0*/  UMOV UR15, 0x40000040 ;  /* 0x40000040000f7882 */ /* 0x000fe20000000000 */
[----:B------:R-:W-:-:S04]  /*28f0*/  UIADD3 UR36, UR36, 0x1, URZ ;  /* 0x0000000124247890 */ /* 0x000fc8000fffe03f */
[----:B------:R-:W-:-:S04]  /*2900*/  UISETP.NE.AND UP0, UPT, UR36, 0x5, UPT ;  /* 0x000000052400788c */ /* 0x000fc8000bf05270 */
[----:B------:R-:W-:Y:S01]  /*2910*/  USEL UR36, UR36, URZ, UP0 ;  /* 0x0000003f24247287 */ /* 0x000fe20008000000 */
[----:B------:R-:W-:Y:S02]  /*2920*/  WARPGROUP.DEPBAR.LE gsb0, 0x0 ;  /* 0x00008000000079c5 */ /* 0x000fe40000010000 */
[----:B------:R-:W-:-:S06]  /*2930*/  WARPGROUP.ARRIVE ;  /* 0x00000000000079c5 */ /* 0x000fcc0000000000 */
[----:B------:R-:W-:Y:S01]  /*2940*/  HGMMA.64x64x16.F32 R24, gdesc[UR4], R24, gsb0 ;  /* 0x00e00000041879f0 */ /* 0x000fe20008000818 */
[----:B------:R-:W-:-:S06]  /*2950*/  USEL UR6, URZ, 0x1, UP0 ;  /* 0x000000013f067887 */ /* 0x000fcc0008000000 */
[----:B------:R-:W-:Y:S01]  /*2960*/  LOP3.LUT R88, R16, UR6, RZ, 0x3c, !PT ;  /* 0x0000000610587c12 */ /* 0x000fe2000f8e3cff */
[----:B------:R-:W-:Y:S02]  /*2970*/  WARPGROUP.DEPBAR.LE gsb0, 0x0 ;  /* 0x00008000000079c5 */ /* 0x000fe40000010000 */
[----:B------:R-:W-:-:S06]  /*2980*/  WARPGROUP.ARRIVE ;  /* 0x00000000000079c5 */ /* 0x000fcc0000000000 */
[----:B------:R-:W-:Y:S03]  /*2990*/  HGMMA.64x64x16.F32 R24, gdesc[UR8], R24, gsb0 ;  /* 0x00e00000081879f0 */ /* 0x000fe60008000818 */
[----:B------:R-:W-:Y:S02]  /*29a0*/  WARPGROUP.DEPBAR.LE gsb0, 0x0 ;  /* 0x00008000000079c5 */ /* 0x000fe40000010000 */
[----:B------:R-:W-:-:S06]  /*29b0*/  WARPGROUP.ARRIVE ;  /* 0x00000000000079c5 */ /* 0x000fcc0000000000 */
[----:B------:R-:W-:Y:S03]  /*29c0*/  HGMMA.64x64x16.F32 R24, gdesc[UR12], R24, gsb0 ;  /* 0x00e000000c1879f0 */ /* 0x000fe60008000818 */
[----:B------:R-:W-:Y:S02]  /*29d0*/  WARPGROUP.DEPBAR.LE gsb0, 0x0 ;  /* 0x00008000000079c5 */ /* 0x000fe40000010000 */
[----:B------:R-:W-:Y:S05]  /*29e0*/  @!P0 BRA `(.L_x_28) ;  /* 0x0000000000048947 */ /* 0x000fea0003800000 */
[----:B------:R-:W-:Y:S01]  /*29f0*/  BPT.TRAP 0x1 ;  /* 0x000000040000795c */ /* 0x000fe20000300000 */
.L_x_28:
[----:B-1----:R-:W-:Y:S01]  /*2a00*/  FMNMX R4, R24, R7, !PT ;  /* 0x0000000718047209 */ /* 0x002fe20007800000 */
[----:B------:R-:W-:-:S03]  /*2a10*/  ULEA UR6, UR36, UR49, 0x3 ;  /* 0x0000003124067291 */ /* 0x000fc6000f8e183f */
        /* <DEDUP_REMOVED lines=30> */
[----:B------:R-:W-:Y:S01]  /*2c00*/  FMNMX R12, R42, R5, !PT ;  /* 0x000000052a0c7209 */ /* 0x000fe20007800000 */
[----:B------:R-:W-:Y:S02]  /*2c10*/  FADD R10, -R10, R7 ;  /* 0x000000070a0a7221 */ /* 0x000fe40000000100 */
        /* <DEDUP_REMOVED lines=18> */
[----:B------:R-:W-:Y:S01]  /*2d40*/  @!P5 FMUL R24, R24, 0.5 ;  /* 0x3f0000001818d820 */ /* 0x000fe20000400000 */
[----:B------:R-:W-:Y:S01]  /*2d50*/  FSETP.GEU.AND P6, PT, R32, -126, PT ;  /* 0xc2fc00002000780b */ /* 0x000fe20003fce000 */
[----:B------:R-:W-:Y:S01]  /*2d60*/  @!P3 FMUL R25, R25, 0.5 ;  /* 0x3f0000001919b820 */ /* 0x000fe20000400000 */
[----:B------:R-:W-:Y:S01]  /*2d70*/  FMNMX R5, R51, R12, !PT ;  /* 0x0000000c33057209 */ /* 0x000fe20007800000 */
[--C-:B------:R-:W-:Y:S01]  /*2d80*/  FFMA R44, R44, UR22, -R8.reuse ;  /* 0x000000162c2c7c23 */ /* 0x100fe20008000808 */
[--C-:B------:R-:W-:Y:S01]  /*2d90*/  FFMA R45, R45, UR22, -R8.reuse ;  /* 0x000000162d2d7c23 */ /* 0x100fe20008000808 */
[----:B------:R-:W1:Y:S01]  /*2da0*/  MUFU.EX2 R24, R24 ;  /* 0x0000001800187308 */ /* 0x000e620000000800 */
[----:B------:R-:W-:Y:S01]  /*2db0*/  FMNMX R12, R54, R5, !PT ;  /* 0x00000005360c7209 */ /* 0x000fe20007800000 */
[----:B------:R-:W-:Y:S01]  /*2dc0*/  @!P4 FMUL R29, R29, 0.5 ;  /* 0x3f0000001d1dc820 */ /* 0x000fe20000400000 */
[--C-:B------:R-:W-:Y:S01]  /*2dd0*/  FFMA R49, R49, UR22, -R8.reuse ;  /* 0x0000001631317c23 */ /* 0x100fe20008000808 */
[----:B------:R-:W-:Y:S01]  /*2de0*/  @!P2 FMUL R28, R28, 0.5 ;  /* 0x3f0000001c1ca820 */ /* 0x000fe20000400000 */
[----:B------:R-:W-:Y:S01]  /*2df0*/  FMNMX R12, R55, R12, !PT ;  /* 0x0000000c370c7209 */ /* 0x000fe20007800000 */
[--C-:B------:R-:W-:Y:S01]  /*2e00*/  FFMA R48, R48, UR22, -R8.reuse ;  /* 0x0000001630307c23 */ /* 0x100fe20008000808 */
[--C-:B------:R-:W-:Y:S01]  /*2e10*/  FFMA R53, R53, UR22, -R8.reuse ;  /* 0x0000001635357c23 */ /* 0x100fe20008000808 */
[----:B------:R-:W2:Y:S01]  /*2e20*/  MUFU.EX2 R25, R25 ;  /* 0x0000001900197308 */ /* 0x000ea20000000800 */
[----:B------:R-:W-:Y:S01]  /*2e30*/  @!P6 FMUL R32, R32, 0.5 ;  /* 0x3f0000002020e820 */ /* 0x000fe20000400000 */
[----:B------:R-:W3:Y:S01]  /*2e40*/  SHFL.BFLY PT, R5, R12, 0x1, 0x1f ;  /* 0x0c201f000c057f89 */ /* 0x000ee200000e0000 */
[----:B------:R-:W-:Y:S01]  /*2e50*/  FFMA R52, R52, UR22, -R8 ;  /* 0x0000001634347c23 */ /* 0x000fe20008000808 */
[----:B------:R-:W-:-:S04]  /*2e60*/  FMUL R10, R10, UR22 ;  /* 0x000000160a0a7c20 */ /* 0x000fc80008400000 */
[----:B------:R-:W4:Y:S01]  /*2e70*/  MUFU.EX2 R29, R29 ;  /* 0x0000001d001d7308 */ /* 0x000f220000000800 */
[----:B-1----:R-:W-:Y:S01]  /*2e80*/  @!P5 FMUL R24, R24, R24 ;  /* 0x000000181818d220 */ /* 0x002fe20000400000 */
[----:B------:R-:W-:-:S06]  /*2e90*/  FSETP.GEU.AND P5, PT, R33, -126, PT ;  /* 0xc2fc00002100780b */ /* 0x000fcc0003fae000 */
[----:B------:R-:W1:Y:S01]  /*2ea0*/  MUFU.EX2 R28, R28 ;  /* 0x0000001c001c7308 */ /* 0x000e620000000800 */
[----:B--2---:R-:W-:Y:S01]  /*2eb0*/  @!P3 FMUL R25, R25, R25 ;  /* 0x000000191919b220 */ /* 0x004fe20000400000 */
[----:B------:R-:W-:-:S05]  /*2ec0*/  FSETP.GEU.AND P3, PT, R36, -126, PT ;  /* 0xc2fc00002400780b */ /* 0x000fca0003f6e000 */
[----:B------:R-:W-:Y:S01]  /*2ed0*/  @!P5 FMUL R33, R33, 0.5 ;  /* 0x3f0000002121d820 */ /* 0x000fe20000400000 */
[----:B------:R-:W2:Y:S01]  /*2ee0*/  MUFU.EX2 R32, R32 ;  /* 0x0000002000207308 */ /* 0x000ea20000000800 */
[----:B----4-:R-:W-:Y:S01]  /*2ef0*/  @!P4 FMUL R29, R29, R29 ;  /* 0x0000001d1d1dc220 */ /* 0x010fe20000400000 */
[----:B------:R-:W-:Y:S02]  /*2f00*/  FSETP.GEU.AND P4, PT, R40, -126, PT ;  /* 0xc2fc00002800780b */ /* 0x000fe40003f8e000 */
[----:B---3--:R-:W-:-:S03]  /*2f10*/  FMNMX R5, R12, R5, !PT ;  /* 0x000000050c057209 */ /* 0x008fc60007800000 */
[----:B------:R-:W-:Y:S01]  /*2f20*/  @!P3 FMUL R36, R36, 0.5 ;  /* 0x3f0000002424b820 */ /* 0x000fe20000400000 */
[----:B------:R-:W3:Y:S01]  /*2f30*/  MUFU.EX2 R33, R33 ;  /* 0x0000002100217308 */ /* 0x000ee20000000800 */
[----:B-1----:R-:W-:Y:S01]  /*2f40*/  @!P2 FMUL R28, R28, R28 ;  /* 0x0000001c1c1ca220 */ /* 0x002fe20000400000 */
[----:B------:R-:W-:Y:S01]  /*2f50*/  FSETP.GEU.AND P2, PT, R37, -126, PT ;  /* 0xc2fc00002500780b */ /* 0x000fe20003f4e000 */
[----:B------:R-:W1:Y:S04]  /*2f60*/  SHFL.BFLY PT, R14, R5, 0x2, 0x1f ;  /* 0x0c401f00050e7f89 */ /* 0x000e6800000e0000 */
[----:B------:R-:W-:Y:S01]  /*2f70*/  @!P4 FMUL R40, R40, 0.5 ;  /* 0x3f0000002828c820 */ /* 0x000fe20000400000 */
[----:B------:R-:W4:Y:S01]  /*2f80*/  MUFU.EX2 R36, R36 ;  /* 0x0000002400247308 */ /* 0x000f220000000800 */
[----:B--2---:R-:W-:Y:S01]  /*2f90*/  @!P6 FMUL R32, R32, R32 ;  /* 0x000000202020e220 */ /* 0x004fe20000400000 */
[----:B------:R-:W-:-:S05]  /*2fa0*/  FSETP.GEU.AND P6, PT, R41, -126, PT ;  /* 0xc2fc00002900780b */ /* 0x000fca0003fce000 */
[----:B------:R-:W-:Y:S01]  /*2fb0*/  @!P2 FMUL R37, R37, 0.5 ;  /* 0x3f0000002525a820 */ /* 0x000fe20000400000 */
[----:B------:R-:W2:Y:S01]  /*2fc0*/  MUFU.EX2 R11, R40 ;  /* 0x00000028000b7308 */ /* 0x000ea20000000800 */
[----:B---3--:R-:W-:Y:S01]  /*2fd0*/  @!P5 FMUL R33, R33, R33 ;  /* 0x000000212121d220 */ /* 0x008fe20000400000 */
[----:B------:R-:W-:-:S05]  /*2fe0*/  FSETP.GEU.AND P5, PT, R44, -126, PT ;  /* 0xc2fc00002c00780b */ /* 0x000fca0003fae000 */
[----:B------:R-:W-:Y:S01]  /*2ff0*/  @!P6 FMUL R41, R41, 0.5 ;  /* 0x3f0000002929e820 */ /* 0x000fe20000400000 */
[----:B------:R-:W3:Y:S01]  /*3000*/  MUFU.EX2 R37, R37 ;  /* 0x0000002500257308 */ /* 0x000ee20000000800 */
[----:B----4-:R-:W-:Y:S01]  /*3010*/  @!P3 FMUL R36, R36, R36 ;  /* 0x000000242424b220 */ /* 0x010fe20000400000 */
[----:B------:R-:W-:Y:S02]  /*3020*/  FSETP.GEU.AND P3, PT, R45, -126, PT ;  /* 0xc2fc00002d00780b */ /* 0x000fe40003f6e000 */
[----:B-1----:R-:W-:-:S03]  /*3030*/  FMNMX R5, R5, R14, !PT ;  /* 0x0000000e05057209 */ /* 0x002fc60007800000 */
[----:B------:R-:W-:Y:S01]  /*3040*/  @!P5 FMUL R44, R44, 0.5 ;  /* 0x3f0000002c2cd820 */ /* 0x000fe20000400000 */
[----:B------:R-:W1:Y:S01]  /*3050*/  MUFU.EX2 R12, R41 ;  /* 0x00000029000c7308 */ /* 0x000e620000000800 */
        /* <DEDUP_REMOVED lines=8> */
[----:B-1----:R-:W-:Y:S01]  /*30e0*/  @!P6 FMUL R12, R12, R12 ;  /* 0x0000000c0c0ce220 */ /* 0x002fe20000400000 */
[----:B------:R-:W-:-:S03]  /*30f0*/  FSETP.NEU.AND P6, PT, R5, -INF , PT ;  /* 0xff8000000500780b */ /* 0x000fc60003fcd000 */
[----:B------:R-:W-:Y:S01]  /*3100*/  FADD R7, R25, R12 ;  /* 0x0000000c19077221 */ /* 0x000fe20000000000 */
[----:B------:R-:W-:Y:S01]  /*3110*/  FSEL R20, R5, RZ, P6 ;  /* 0x000000ff05147208 */ /* 0x000fe20003000000 */
[----:B------:R-:W-:Y:S01]  /*3120*/  @!P2 FMUL R48, R48, 0.5 ;  /* 0x3f0000003030a820 */ /* 0x000fe20000400000 */
[----:B------:R-:W1:Y:S01]  /*3130*/  MUFU.EX2 R8, R49 ;  /* 0x0000003100087308 */ /* 0x000e620000000800 */
[----:B--2---:R-:W-:Y:S01]  /*3140*/  @!P5 FMUL R13, R13, R13 ;  /* 0x0000000d0d0dd220 */ /* 0x004fe20000400000 */
[----:B------:R-:W-:Y:S01]  /*3150*/  FSETP.GEU.AND P5, PT, R53, -126, PT ;  /* 0xc2fc00003500780b */ /* 0x000fe20003fae000 */
[----:B------:R-:W-:Y:S01]  /*3160*/  FMUL R21, R20, UR22 ;  /* 0x0000001614157c20 */ /* 0x000fe20008400000 */
[----:B------:R-:W-:Y:S01]  /*3170*/  FSETP.GEU.AND P6, PT, R52, -126, PT ;  /* 0xc2fc00003400780b */ /* 0x000fe20003fce000 */
[----:B------:R-:W-:Y:S01]  /*3180*/  FADD R20, -R20, R9 ;  /* 0x0000000914147221 */ /* 0x000fe20000000100 */
[----:B------:R-:W-:Y:S01]  /*3190*/  FADD R9, R24, R11 ;  /* 0x0000000b18097221 */ /* 0x000fe20000000000 */
[--C-:B------:R-:W-:Y:S01]  /*31a0*/  FFMA R26, R26, UR22, -R21.reuse ;  /* 0x000000161a1a7c23 */ /* 0x100fe20008000815 */
[----:B------:R-:W2:Y:S01]  /*31b0*/  MUFU.EX2 R15, R48 ;  /* 0x00000030000f7308 */ /* 0x000ea20000000800 */
[----:B---3--:R-:W-:Y:S01]  /*31c0*/  @!P3 FMUL R14, R14, R14 ;  /* 0x0000000e0e0eb220 */ /* 0x008fe20000400000 */
[--C-:B------:R-:W-:Y:S01]  /*31d0*/  FFMA R30, R30, UR22, -R21.reuse ;  /* 0x000000161e1e7c23 */ /* 0x100fe20008000815 */
[--C-:B------:R-:W-:Y:S01]  /*31e0*/  FFMA R27, R27, UR22, -R21.reuse ;  /* 0x000000161b1b7c23 */ /* 0x100fe20008000815 */
[----:B------:R-:W-:Y:S01]  /*31f0*/  FSETP.GEU.AND P3, PT, R26, -126, PT ;  /* 0xc2fc00001a00780b */ /* 0x000fe20003f6e000 */
[--C-:B------:R-:W-:Y:S01]  /*3200*/  FFMA R41, R34, UR22, -R21.reuse ;  /* 0x0000001622297c23 */ /* 0x100fe20008000815 */
[--C-:B------:R-:W-:Y:S01]  /*3210*/  FFMA R22, R31, UR22, -R21.reuse ;  /* 0x000000161f167c23 */ /* 0x100fe20008000815 */
[----:B------:R-:W-:Y:S01]  /*3220*/  @!P5 FMUL R53, R53, 0.5 ;  /* 0x3f0000003535d820 */ /* 0x000fe20000400000 */
[--C-:B------:R-:W-:Y:S01]  /*3230*/  FFMA R44, R43, UR22, -R21.reuse ;  /* 0x000000162b2c7c23 */ /* 0x100fe20008000815 */
[----:B------:R-:W-:Y:S01]  /*3240*/  @!P6 FMUL R52, R52, 0.5 ;  /* 0x3f0000003434e820 */ /* 0x000fe20000400000 */
[----:B-1----:R-:W-:Y:S01]  /*3250*/  @!P4 FMUL R8, R8, R8 ;  /* 0x000000080808c220 */ /* 0x002fe20000400000 */
[----:B------:R-:W1:Y:S01]  /*3260*/  MUFU.EX2 R16, R53 ;  /* 0x0000003500107308 */ /* 0x000e620000000800 */
[----:B------:R-:W-:Y:S01]  /*3270*/  FSETP.GEU.AND P4, PT, R30, -126, PT ;  /* 0xc2fc00001e00780b */ /* 0x000fe20003f8e000 */
[--C-:B------:R-:W-:Y:S01]  /*3280*/  FFMA R46, R46, UR22, -R21.reuse ;  /* 0x000000162e2e7c23 */ /* 0x100fe20008000815 */
[--C-:B------:R-:W-:Y:S01]  /*3290*/  FFMA R50, R50, UR22, -R21.reuse ;  /* 0x0000001632327c23 */ /* 0x100fe20008000815 */
[--C-:B------:R-:W-:Y:S01]  /*32a0*/  FFMA R47, R47, UR22, -R21.reuse ;  /* 0x000000162f2f7c23 */ /* 0x100fe20008000815 */
[--C-:B------:R-:W-:Y:S01]  /*32b0*/  FFMA R51, R51, UR22, -R21.reuse ;  /* 0x0000001633337c23 */ /* 0x100fe20008000815 */
[----:B------:R-:W-:Y:S01]  /*32c0*/  @!P3 FMUL R26, R26, 0.5 ;  /* 0x3f0000001a1ab820 */ /* 0x000fe20000400000 */
[----:B--2---:R-:W-:Y:S01]  /*32d0*/  @!P2 FMUL R15, R15, R15 ;  /* 0x0000000f0f0fa220 */ /* 0x004fe20000400000 */
[----:B------:R-:W2:Y:S01]  /*32e0*/  MUFU.EX2 R19, R52 ;  /* 0x0000003400137308 */ /* 0x000ea20000000800 */
[----:B------:R-:W-:Y:S01]  /*32f0*/  FSETP.GEU.AND P2, PT, R27, -126, PT ;  /* 0xc2fc00001b00780b */ /* 0x000fe20003f4e000 */
[--C-:B------:R-:W-:Y:S01]  /*3300*/  FFMA R54, R54, UR22, -R21.reuse ;  /* 0x0000001636367c23 */ /* 0x100fe20008000815 */
[----:B------:R-:W-:Y:S01]  /*3310*/  FFMA R55, R55, UR22, -R21 ;  /* 0x0000001637377c23 */ /* 0x000fe20008000815 */
[----:B------:R-:W-:-:S02]  /*3320*/  F2FP.F16.F32.PACK_AB R24, R25, R24 ;  /* 0x000000181918723e */ /* 0x000fc400000000ff */
[----:B------:R-:W-:Y:S01]  /*3330*/  @!P4 FMUL R30, R30, 0.5 ;  /* 0x3f0000001e1ec820 */ /* 0x000fe20000400000 */
[----:B------:R-:W-:Y:S01]  /*3340*/  F2FP.F16.F32.PACK_AB R92, R8, R15 ;  /* 0x0000000f085c723e */ /* 0x000fe200000000ff */
[----:B------:R3:W4:Y:S01]  /*3350*/  MUFU.EX2 R40, R26 ;  /* 0x0000001a00287308 */ /* 0x0007220000000800 */
[----:B-1----:R-:W-:Y:S01]  /*3360*/  @!P5 FMUL R16, R16, R16 ;  /* 0x000000101010d220 */ /* 0x002fe20000400000 */
[----:B------:R-:W-:-:S04]  /*3370*/  FSETP.GEU.AND P5, PT, R41, -126, PT ;  /* 0xc2fc00002900780b */ /* 0x000fc80003fae000 */
[----:B------:R-:W-:Y:S02]  /*3380*/  @!P2 FMUL R27, R27, 0.5 ;  /* 0x3f0000001b1ba820 */ /* 0x000fe40000400000 */
[----:B------:R1:W5:Y:S01]  /*3390*/  MUFU.EX2 R34, R30 ;  /* 0x0000001e00227308 */ /* 0x0003620000000800 */
[----:B---3--:R-:W-:Y:S01]  /*33a0*/  FFMA R26, R35, UR22, -R21 ;  /* 0x00000016231a7c23 */ /* 0x008fe20008000815 */
[----:B--2---:R-:W-:Y:S01]  /*33b0*/  @!P6 FMUL R19, R19, R19 ;  /* 0x000000131313e220 */ /* 0x004fe20000400000 */
[----:B------:R-:W-:-:S04]  /*33c0*/  FSETP.GEU.AND P6, PT, R22, -126, PT ;  /* 0xc2fc00001600780b */ /* 0x000fc80003fce000 */
[----:B------:R-:W-:Y:S01]  /*33d0*/  @!P5 FMUL R41, R41, 0.5 ;  /* 0x3f0000002929d820 */ /* 0x000fe20000400000 */
[----:B------:R2:W3:Y:S01]  /*33e0*/  MUFU.EX2 R31, R27 ;  /* 0x0000001b001f7308 */ /* 0x0004e20000000800 */
[----:B----4-:R-:W-:Y:S01]  /*33f0*/  @!P3 FMUL R40, R40, R40 ;  /* 0x000000282828b220 */ /* 0x010fe20000400000 */
[----:B------:R-:W-:Y:S01]  /*3400*/  FSETP.GEU.AND P3, PT, R26, -126, PT ;  /* 0xc2fc00001a00780b */ /* 0x000fe20003f6e000 */
[----:B-1----:R-:W-:Y:S01]  /*3410*/  FFMA R30, R39, UR22, -R21 ;  /* 0x00000016271e7c23 */ /* 0x002fe20008000815 */
[----:B------:R-:W-:-:S04]  /*3420*/  F2FP.F16.F32.PACK_AB R94, R16, R19 ;  /* 0x00000013105e723e */ /* 0x000fc800000000ff */
[----:B------:R-:W-:Y:S01]  /*3430*/  @!P6 FMUL R22, R22, 0.5 ;  /* 0x3f0000001616e820 */ /* 0x000fe20000400000 */
[----:B-----5:R-:W-:Y:S01]  /*3440*/  @!P4 FMUL R34, R34, R34 ;  /* 0x000000222222c220 */ /* 0x020fe20000400000 */
[----:B--2---:R-:W-:Y:S01]  /*3450*/  FFMA R27, R38, UR22, -R21 ;  /* 0x00000016261b7c23 */ /* 0x004fe20008000815 */
[----:B------:R-:W-:Y:S01]  /*3460*/  FSETP.GEU.AND P4, PT, R30, -126, PT ;  /* 0xc2fc00001e00780b */ /* 0x000fe20003f8e000 */
[----:B------:R-:W1:Y:S03]  /*3470*/  MUFU.EX2 R41, R41 ;  /* 0x0000002900297308 */ /* 0x000e660000000800 */
[----:B------:R-:W-:Y:S01]  /*3480*/  @!P3 FMUL R26, R26, 0.5 ;  /* 0x3f0000001a1ab820 */ /* 0x000fe20000400000 */
[----:B---3--:R-:W-:Y:S01]  /*3490*/  @!P2 FMUL R31, R31, R31 ;  /* 0x0000001f1f1fa220 */ /* 0x008fe20000400000 */
[----:B------:R-:W-:-:S03]  /*34a0*/  FSETP.GEU.AND P2, PT, R27, -126, PT ;  /* 0xc2fc00001b00780b */ /* 0x000fc60003f4e000 */
[----:B------:R2:W3:Y:S01]  /*34b0*/  MUFU.EX2 R35, R22 ;  /* 0x0000001600237308 */ /* 0x0004e20000000800 */
[----:B------:R-:W-:-:S03]  /*34c0*/  F2FP.F16.F32.PACK_AB R25, R31, R40 ;  /* 0x000000281f19723e */ /* 0x000fc600000000ff */
[----:B------:R-:W-:-:S04]  /*34d0*/  @!P4 FMUL R30, R30, 0.5 ;  /* 0x3f0000001e1ec820 */ /* 0x000fc80000400000 */
[----:B------:R4:W5:Y:S01]  /*34e0*/  MUFU.EX2 R38, R26 ;  /* 0x0000001a00267308 */ /* 0x0009620000000800 */
[----:B--2---:R-:W-:Y:S01]  /*34f0*/  FFMA R22, R42, UR22, -R21 ;  /* 0x000000162a167c23 */ /* 0x004fe20008000815 */
[----:B-1----:R-:W-:Y:S01]  /*3500*/  @!P5 FMUL R41, R41, R41 ;  /* 0x000000292929d220 */ /* 0x002fe20000400000 */
[----:B------:R-:W-:Y:S01]  /*3510*/  @!P2 FMUL R27, R27, 0.5 ;  /* 0x3f0000001b1ba820 */ /* 0x000fe20000400000 */
[----:B------:R-:W-:Y:S01]  /*3520*/  FSETP.GEU.AND P5, PT, R44, -126, PT ;  /* 0xc2fc00002c00780b */ /* 0x000fe20003fae000 */
[----:B------:R-:W-:-:S03]  /*3530*/  FADD R21, R29, R14 ;  /* 0x0000000e1d157221 */ /* 0x000fc60000000000 */
[----:B------:R-:W1:Y:S01]  /*3540*/  MUFU.EX2 R42, R30 ;  /* 0x0000001e002a7308 */ /* 0x000e620000000800 */
[----:B---3--:R-:W-:Y:S01]  /*3550*/  @!P6 FMUL R35, R35, R35 ;  /* 0x000000232323e220 */ /* 0x008fe20000400000 */
[----:B------:R-:W-:Y:S01]  /*3560*/  FSETP.GEU.AND P6, PT, R22, -126, PT ;  /* 0xc2fc00001600780b */ /* 0x000fe20003fce000 */
[----:B----4-:R-:W-:-:S04]  /*3570*/  FADD R26, R37, R16 ;  /* 0x00000010251a7221 */ /* 0x010fc80000000000 */
[----:B------:R-:W-:Y:S01]  /*3580*/  FADD R21, R21, R26 ;  /* 0x0000001a15157221 */ /* 0x000fe20000000000 */
[----:B------:R2:W3:Y:S01]  /*3590*/  MUFU.EX2 R39, R27 ;  /* 0x0000001b00277308 */ /* 0x0004e20000000800 */
[----:B-----5:R-:W-:Y:S01]  /*35a0*/  @!P3 FMUL R38, R38, R38 ;  /* 0x000000262626b220 */ /* 0x020fe20000400000 */
[----:B------:R-:W-:Y:S01]  /*35b0*/  FSETP.GEU.AND P3, PT, R46, -126, PT ;  /* 0xc2fc00002e00780b */ /* 0x000fe20003f6e000 */
[----:B------:R-:W-:-:S04]  /*35c0*/  @!P5 FMUL R44, R44, 0.5 ;  /* 0x3f0000002c2cd820 */ /* 0x000fc80000400000 */
[----:B------:R-:W-:Y:S01]  /*35d0*/  @!P6 FMUL R22, R22, 0.5 ;  /* 0x3f0000001616e820 */ /* 0x000fe20000400000 */
[----:B-1----:R-:W-:Y:S01]  /*35e0*/  @!P4 FMUL R42, R42, R42 ;  /* 0x0000002a2a2ac220 */ /* 0x002fe20000400000 */
[----:B------:R-:W-:Y:S02]  /*35f0*/  FSETP.GEU.AND P4, PT, R50, -126, PT ;  /* 0xc2fc00003200780b */ /* 0x000fe40003f8e000 */
[----:B------:R1:W4:Y:S01]  /*3600*/  MUFU.EX2 R43, R22 ;  /* 0x00000016002b7308 */ /* 0x0003220000000800 */
[----:B--2---:R-:W-:-:S03]  /*3610*/  FADD R27, R36, R19 ;  /* 0x00000013241b7221 */ /* 0x004fc60000000000 */
[----:B------:R-:W-:Y:S01]  /*3620*/  @!P3 FMUL R46, R46, 0.5 ;  /* 0x3f0000002e2eb820 */ /* 0x000fe20000400000 */
[----:B---3--:R-:W-:Y:S01]  /*3630*/  @!P2 FMUL R39, R39, R39 ;  /* 0x000000272727a220 */ /* 0x008fe20000400000 */
[----:B------:R-:W-:Y:S02]  /*3640*/  FSETP.GEU.AND P2, PT, R47, -126, PT ;  /* 0xc2fc00002f00780b */ /* 0x000fe40003f4e000 */
[----:B------:R-:W2:Y:S01]  /*3650*/  MUFU.EX2 R44, R44 ;  /* 0x0000002c002c7308 */ /* 0x000ea20000000800 */
[----:B-1----:R-:W-:Y:S02]  /*3660*/  FADD R22, R32, R15 ;  /* 0x0000000f20167221 */ /* 0x002fe40000000000 */
[----:B------:R-:W-:Y:S02]  /*3670*/  @!P4 FMUL R50, R50, 0.5 ;  /* 0x3f0000003232c820 */ /* 0x000fe40000400000 */
[----:B------:R-:W-:-:S03]  /*3680*/  FADD R9, R9, R22 ;  /* 0x0000001609097221 */ /* 0x000fc60000000000 */
[----:B------:R1:W3:Y:S01]  /*3690*/  MUFU.EX2 R45, R46 ;  /* 0x0000002e002d7308 */ /* 0x0002e20000000800 */
[----:B----4-:R-:W-:Y:S01]  /*36a0*/  @!P6 FMUL R43, R43, R43 ;  /* 0x0000002b2b2be220 */ /* 0x010fe20000400000 */
[----:B------:R-:W-:Y:S01]  /*36b0*/  FSETP.GEU.AND P6, PT, R51, -126, PT ;  /* 0xc2fc00003300780b */ /* 0x000fe20003fce000 */
[----:B------:R-:W-:-:S05]  /*36c0*/  @!P2 FMUL R47, R47, 0.5 ;  /* 0x3f0000002f2fa820 */ /* 0x000fca0000400000 */
[----:B------:R-:W4:Y:S01]  /*36d0*/  MUFU.EX2 R50, R50 ;  /* 0x0000003200327308 */ /* 0x000f220000000800 */
[----:B--2---:R-:W-:Y:S01]  /*36e0*/  @!P5 FMUL R44, R44, R44 ;  /* 0x0000002c2c2cd220 */ /* 0x004fe20000400000 */
[----:B------:R-:W-:Y:S01]  /*36f0*/  FSETP.GEU.AND P5, PT, R54, -126, PT ;  /* 0xc2fc00003600780b */ /* 0x000fe20003fae000 */
[----:B-1----:R-:W-:Y:S01]  /*3700*/  FMUL R46, R20, UR22 ;  /* 0x00000016142e7c20 */ /* 0x002fe20008400000 */
[----:B------:R-:W-:Y:S01]  /*3710*/  FADD R20, R33, R8 ;  /* 0x0000000821147221 */ /* 0x000fe20000000000 */
[----:B------:R-:W-:Y:S01]  /*3720*/  FADD R22, R31, R44 ;  /* 0x0000002c1f167221 */ /* 0x000fe20000000000 */
[----:B------:R-:W-:Y:S01]  /*3730*/  F2FP.F16.F32.PACK_AB R31, R42, R39 ;  /* 0x000000272a1f723e */ /* 0x000fe200000000ff */
[----:B------:R-:W-:Y:S01]  /*3740*/  @!P6 FMUL R51, R51, 0.5 ;  /* 0x3f0000003333e820 */ /* 0x000fe20000400000 */
[----:B------:R1:W2:Y:S01]  /*3750*/  MUFU.EX2 R48, R47 ;  /* 0x0000002f00307308 */ /* 0x0002a20000000800 */
[----:B---3--:R-:W-:Y:S01]  /*3760*/  @!P3 FMUL R45, R45, R45 ;  /* 0x0000002d2d2db220 */ /* 0x008fe20000400000 */
[----:B------:R-:W-:Y:S01]  /*3770*/  FSETP.GEU.AND P3, PT, R55, -126, PT ;  /* 0xc2fc00003700780b */ /* 0x000fe20003f6e000 */
[----:B------:R-:W-:Y:S01]  /*3780*/  FADD R30, R7, R20 ;  /* 0x00000014071e7221 */ /* 0x000fe20000000000 */
[----:B------:R-:W-:Y:S01]  /*3790*/  FADD R20, R28, R13 ;  /* 0x0000000d1c147221 */ /* 0x000fe20000000000 */
[----:B------:R-:W-:-:S02]  /*37a0*/  FADD R26, R34, R45 ;  /* 0x0000002d221a7221 */ /* 0x000fc40000000000 */
[----:B------:R-:W-:Y:S01]  /*37b0*/  @!P5 FMUL R54, R54, 0.5 ;  /* 0x3f0000003636d820 */ /* 0x000fe20000400000 */
[----:B------:R-:W3:Y:S01]  /*37c0*/  MUFU.EX2 R51, R51 ;  /* 0x0000003300337308 */ /* 0x000ee20000000800 */
[----:B----4-:R-:W-:Y:S01]  /*37d0*/  @!P4 FMUL R50, R50, R50 ;  /* 0x000000323232c220 */ /* 0x010fe20000400000 */
[----:B------:R-:W-:Y:S01]  /*37e0*/  FSETP.GEU.AND P4, PT, R46, -126, PT ;  /* 0xc2fc00002e00780b */ /* 0x000fe20003f8e000 */
[----:B------:R-:W-:Y:S01]  /*37f0*/  FADD R20, R20, R27 ;  /* 0x0000001b14147221 */ /* 0x000fe20000000000 */
[----:B------:R-:W-:Y:S01]  /*3800*/  FADD R30, R30, R21 ;  /* 0x000000151e1e7221 */ /* 0x000fe20000000000 */
[----:B-1----:R-:W-:Y:S02]  /*3810*/  FADD R47, R41, R50 ;  /* 0x00000032292f7221 */ /* 0x002fe40000000000 */
[----:B------:R-:W-:Y:S01]  /*3820*/  @!P3 FMUL R55, R55, 0.5 ;  /* 0x3f0000003737b820 */ /* 0x000fe20000400000 */
[----:B------:R-:W1:Y:S01]  /*3830*/  MUFU.EX2 R54, R54 ;  /* 0x0000003600367308 */ /* 0x000e620000000800 */
[----:B--2---:R-:W-:Y:S01]  /*3840*/  @!P2 FMUL R48, R48, R48 ;  /* 0x000000303030a220 */ /* 0x004fe20000400000 */
[----:B------:R-:W-:Y:S01]  /*3850*/  FSETP.GEU.AND P2, PT, R10, -126, PT ;  /* 0xc2fc00000a00780b */ /* 0x000fe20003f4e000 */
[----:B------:R-:W-:-:S02]  /*3860*/  FADD R9, R9, R20 ;  /* 0x0000001409097221 */ /* 0x000fc40000000000 */
[----:B------:R-:W-:Y:S02]  /*3870*/  FADD R27, R35, R48 ;  /* 0x00000030231b7221 */ /* 0x000fe40000000000 */
[----:B------:R-:W-:Y:S01]  /*3880*/  @!P4 FMUL R46, R46, 0.5 ;  /* 0x3f0000002e2ec820 */ /* 0x000fe20000400000 */
[----:B------:R-:W2:Y:S01]  /*3890*/  MUFU.EX2 R55, R55 ;  /* 0x0000003700377308 */ /* 0x000ea20000000800 */
[----:B---3--:R-:W-:Y:S01]  /*38a0*/  @!P6 FMUL R51, R51, R51 ;  /* 0x000000333333e220 */ /* 0x008fe20000400000 */
[----:B------:R-:W-:Y:S01]  /*38b0*/  FADD R30, R9, R30 ;  /* 0x0000001e091e7221 */ /* 0x000fe20000000000 */
[----:B------:R-:W-:Y:S02]  /*38c0*/  SHF.L.U32 R9, R88, 0x1f, RZ ;  /* 0x0000001f58097819 */ /* 0x000fe400000006ff */
[----:B------:R-:W-:Y:S01]  /*38d0*/  FADD R49, R38, R51 ;  /* 0x0000003326317221 */ /* 0x000fe20000000000 */
[----:B------:R-:W-:Y:S01]  /*38e0*/  F2FP.F16.F32.PACK_AB R93, R51, R50 ;  /* 0x00000032335d723e */ /* 0x000fe200000000ff */
[----:B------:R-:W-:Y:S01]  /*38f0*/  @!P2 FMUL R10, R10, 0.5 ;  /* 0x3f0000000a0aa820 */ /* 0x000fe20000400000 */
[----:B------:R-:W3:Y:S01]  /*3900*/  MUFU.EX2 R46, R46 ;  /* 0x0000002e002e7308 */ /* 0x000ee20000000800 */
[----:B-1----:R-:W-:Y:S01]  /*3910*/  @!P5 FMUL R54, R54, R54 ;  /* 0x000000363636d220 */ /* 0x002fe20000400000 */
[----:B------:R-:W-:-:S03]  /*3920*/  FADD R22, R22, R49 ;  /* 0x0000003116167221 */ /* 0x000fc60000000000 */
[----:B------:R-:W-:-:S03]  /*3930*/  FADD R53, R39, R54 ;  /* 0x0000003627357221 */ /* 0x000fc60000000000 */
[----:B------:R1:W4:Y:S01]  /*3940*/  MUFU.EX2 R7, R10 ;  /* 0x0000000a00077308 */ /* 0x0003220000000800 */
[----:B--2---:R-:W-:Y:S01]  /*3950*/  @!P3 FMUL R55, R55, R55 ;  /* 0x000000373737b220 */ /* 0x004fe20000400000 */
[----:B------:R-:W-:Y:S01]  /*3960*/  FADD R53, R26, R53 ;  /* 0x000000351a357221 */ /* 0x000fe20000000000 */
[----:B------:R-:W-:Y:S02]  /*3970*/  F2FP.F16.F32.PACK_AB R26, R29, R28 ;  /* 0x0000001c1d1a723e */ /* 0x000fe400000000ff */
[----:B------:R-:W-:Y:S01]  /*3980*/  FADD R52, R42, R55 ;  /* 0x000000372a347221 */ /* 0x000fe20000000000 */
[----:B------:R-:W-:Y:S02]  /*3990*/  F2FP.F16.F32.PACK_AB R28, R33, R32 ;  /* 0x00000020211c723e */ /* 0x000fe400000000ff */
[----:B------:R-:W-:Y:S01]  /*39a0*/  F2FP.F16.F32.PACK_AB R29, R38, R41 ;  /* 0x00000029261d723e */ /* 0x000fe200000000ff */
[----:B-1----:R-:W-:Y:S01]  /*39b0*/  FADD R10, R40, R43 ;  /* 0x0000002b280a7221 */ /* 0x002fe20000000000 */
[----:B------:R-:W-:Y:S01]  /*39c0*/  FADD R27, R27, R52 ;  /* 0x000000341b1b7221 */ /* 0x000fe20000000000 */
[----:B---3--:R-:W-:Y:S01]  /*39d0*/  @!P4 FMUL R46, R46, R46 ;  /* 0x0000002e2e2ec220 */ /* 0x008fe20000400000 */
[----:B------:R-:W-:Y:S01]  /*39e0*/  F2FP.F16.F32.PACK_AB R32, R12, R11 ;  /* 0x0000000b0c20723e */ /* 0x000fe200000000ff */
[----:B------:R-:W-:Y:S01]  /*39f0*/  FADD R10, R10, R47 ;  /* 0x0000002f0a0a7221 */ /* 0x000fe20000000000 */
[----:B------:R-:W-:Y:S01]  /*3a00*/  FADD R27, R22, R27 ;  /* 0x0000001b161b7221 */ /* 0x000fe20000000000 */
[-C--:B------:R-:W-:Y:S01]  /*3a10*/  FMUL R58, R58, R46.reuse ;  /* 0x0000002e3a3a7220 */ /* 0x080fe20000400000 */
[-C--:B------:R-:W-:Y:S01]  /*3a20*/  FMUL R59, R59, R46.reuse ;  /* 0x0000002e3b3b7220 */ /* 0x080fe20000400000 */
[----:B------:R-:W-:Y:S01]  /*3a30*/  FADD R10, R10, R53 ;  /* 0x000000350a0a7221 */ /* 0x000fe20000000000 */
[----:B----4-:R-:W-:Y:S01]  /*3a40*/  @!P2 FMUL R7, R7, R7 ;  /* 0x000000070707a220 */ /* 0x010fe20000400000 */
[----:B------:R1:W2:Y:S01]  /*3a50*/  SYNCS.PHASECHK.TRANS64.TRYWAIT P2, [UR6+0x12400], R9 ;  /* 0x01240009ff0075a7 */ /* 0x0002a20008040146 */
[----:B------:R-:W-:Y:S01]  /*3a60*/  FMUL R62, R62, R46 ;  /* 0x0000002e3e3e7220 */ /* 0x000fe20000400000 */
[----:B------:R-:W-:Y:S01]  /*3a70*/  FADD R27, R10, R27 ;  /* 0x0000001b0a1b7221 */ /* 0x000fe20000000000 */
[----:B------:R-:W-:Y:S01]  /*3a80*/  FFMA R0, R7, R0, R30 ;  /* 0x0000000007007223 */ /* 0x000fe2000000001e */
[-C--:B------:R-:W-:Y:S01]  /*3a90*/  FMUL R56, R56, R7.reuse ;  /* 0x0000000738387220 */ /* 0x080fe20000400000 */
[----:B------:R-:W-:Y:S01]  /*3aa0*/  FMUL R57, R57, R7 ;  /* 0x0000000739397220 */ /* 0x000fe20000400000 */
[----:B------:R-:W-:Y:S01]  /*3ab0*/  FFMA R3, R46, R3, R27 ;  /* 0x000000032e037223 */ /* 0x000fe2000000001b */
[----:B------:R-:W-:Y:S01]  /*3ac0*/  F2FP.F16.F32.PACK_AB R27, R35, R34 ;  /* 0x00000022231b723e */ /* 0x000fe200000000ff */
[-C--:B------:R-:W-:Y:S01]  /*3ad0*/  FMUL R60, R60, R7.reuse ;  /* 0x000000073c3c7220 */ /* 0x080fe20000400000 */
        /* <DEDUP_REMOVED lines=12> */
[----:B------:R-:W-:Y:S01]  /*3ba0*/  FMUL R85, R85, R7 ;  /* 0x0000000755557220 */ /* 0x000fe20000400000 */
        /* <DEDUP_REMOVED lines=13> */
[----:B------:R-:W-:-:S02]  /*3c80*/  F2FP.F16.F32.PACK_AB R30, R37, R36 ;  /* 0x00000024251e723e */ /* 0x000fc400000000ff */
[----:B------:R-:W-:Y:S02]  /*3c90*/  F2FP.F16.F32.PACK_AB R33, R44, R43 ;  /* 0x0000002b2c21723e */ /* 0x000fe400000000ff */
[----:B------:R-:W-:Y:S02]  /*3ca0*/  F2FP.F16.F32.PACK_AB R34, R14, R13 ;  /* 0x0000000d0e22723e */ /* 0x000fe400000000ff */
[----:B------:R-:W-:Y:S01]  /*3cb0*/  F2FP.F16.F32.PACK_AB R35, R48, R45 ;  /* 0x0000002d3023723e */ /* 0x000fe200000000ff */
[----:B-12---:R-:W-:Y:S06]  /*3cc0*/  @!P0 BRA `(.L_x_29) ;  /* 0x0000000000048947 */ /* 0x006fec0003800000 */
[----:B------:R-:W-:Y:S01]  /*3cd0*/  BPT.TRAP 0x1 ;  /* 0x000000040000795c */ /* 0x000fe20000300000 */
.L_x_29:
[----:B------:R-:W-:Y:S05]  /*3ce0*/  @P2 BRA `(.L_x_30) ;  /* 0x0000000000082947 */ /* 0x000fea0003800000 */
[----:B------:R-:W1:Y:S02]  /*3cf0*/  SYNCS.PHASECHK.TRANS64.TRYWAIT P2, [UR6+0x12400], R9 ;  /* 0x01240009ff0075a7 */ /* 0x000e640008040146 */
[----:B-1----:R-:W-:Y:S05]  /*3d00*/  @!P2 BRA `(.L_x_31) ;  /* 0x0000003000c0a947 */ /* 0x002fea0003800000 */
.L_x_30:
[----:B------:R-:W-:Y:S01]  /*3d10*/  ULEA UR10, UR36, UR48, 0x9 ;  /* 0x00000030240a7291 */ /* 0x000fe2000f8e483f */
[----:B------:R-:W-:Y:S01]  /*3d20*/  WARPGROUP.ARRIVE ;  /* 0x00000000000079c5 */ /* 0x000fe20000000000 */
[----:B------:R-:W-:Y:S01]  /*3d30*/  UMOV UR7, 0x40000040 ;  /* 0x4000004000077882 */ /* 0x000fe20000000000 */
[----:B------:R-:W-:-:S04]  /*3d40*/  F2FP.F16.F32.PACK_AB R95, R55, R54 ;  /* 0x00000036375f723e */ /* 0x000fc800000000ff */
[----:B------:R-:W-:Y:S02]  /*3d50*/  UMOV UR6, UR10 ;  /* 0x0000000a00067c82 */ /* 0x000fe40008000000 */
        /* <DEDUP_REMOVED lines=19> */
.L_x_32:
[----:B------:R-:W-:-:S04]  /*3e90*/  ULEA UR6, UR21, UR49, 0x3 ;  /* 0x0000003115067291 */ /* 0x000fc8000f8e183f */
[----:B------:R-:W-:-:S04]  /*3ea0*/  UIADD3 UR6, UR6, 0x12428, URZ ;  /* 0x0001242806067890 */ /* 0x000fc8000fffe03f */
[----:B------:R-:W-:-:S09]  /*3eb0*/  UPRMT UR6, URZ, 0x654, UR6 ;  /* 0x000006543f067896 */ /* 0x000fd20008000006 */
[----:B------:R-:W-:Y:S01]  /*3ec0*/  SYNCS.ARRIVE.TRANS64.RED.A1T0 RZ, [UR6], RZ ;  /* 0x000000ffffff79a7 */ /* 0x000fe20008100406 */
[----:B------:R-:W-:Y:S05]  /*3ed0*/  @P1 BRA `(.L_x_33) ;  /* 0x0000000000041947 */ /* 0x000fea0003800000 */
[----:B------:R-:W-:Y:S01]  /*3ee0*/  BPT.TRAP 0x1 ;  /* 0x000000040000795c */ /* 0x000fe20000300000 */
.L_x_33:
[----:B------:R-:W-:-:S04]  /*3ef0*/  UIADD3 UR21, UR21, 0x1, URZ ;  /* 0x0000000115157890 */ /* 0x000fc8000fffe03f */
[----:B------:R-:W-:-:S04]  /*3f00*/  UISETP.NE.AND UP0, UPT, UR21, 0x5, UPT ;  /* 0x000000051500788c */ /* 0x000fc8000bf05270 */
[----:B------:R-:W-:Y:S01]  /*3f10*/  USEL UR21, UR21, URZ, UP0 ;  /* 0x0000003f15157287 */ /* 0x000fe20008000000 */
[----:B------:R-:W-:Y:S11]  /*3f20*/  @!P0 BRA `(.L_x_34) ;  /* 0x0000000000048947 */ /* 0x000ff60003800000 */
[----:B------:R-:W-:Y:S01]  /*3f30*/  BPT.TRAP 0x1 ;  /* 0x000000040000795c */ /* 0x000fe20000300000 */
.L_x_34:
[----:B------:R-:W-:-:S04]  /*3f40*/  ULEA UR6, UR21, UR49, 0x3 ;  /* 0x0000003115067291 */ /* 0x000fc8000f8e183f */
[----:B------:R-:W-:-:S04]  /*3f50*/  UIADD3 UR6, UR6, 0x12428, URZ ;  /* 0x0001242806067890 */ /* 0x000fc8000fffe03f */
[----:B------:R-:W-:-:S09]  /*3f60*/  UPRMT UR6, URZ, 0x654, UR6 ;  /* 0x000006543f067896 */ /* 0x000fd20008000006 */
[----:B------:R-:W-:Y:S01]  /*3f70*/  SYNCS.ARRIVE.TRANS64.RED.A1T0 RZ, [UR6], RZ ;  /* 0x000000ffffff79a7 */ /* 0x000fe20008100406 */
[----:B------:R-:W-:Y:S05]  /*3f80*/  @P1 BRA `(.L_x_35) ;  /* 0x0000000000041947 */ /* 0x000fea0003800000 */
[----:B------:R-:W-:Y:S01]  /*3f90*/  BPT.TRAP 0x1 ;  /* 0x000000040000795c */ /* 0x000fe20000300000 */
.L_x_35:
[----:B------:R-:W-:Y:S01]  /*3fa0*/  UIADD3 UR36, UR36, 0x1, URZ ;  /* 0x0000000124247890 */ /* 0x000fe2000fffe03f */
[C---:B------:R-:W-:Y:S01]  /*3fb0*/  ISETP.GT.AND P2, PT, R6.reuse, 0x2, PT ;  /* 0x000000020600780c */ /* 0x040fe20003f44270 */
[----:B------:R-:W-:Y:S01]  /*3fc0*/  UIADD3 UR21, UR21, 0x1, URZ ;  /* 0x0000000115157890 */ /* 0x000fe2000fffe03f */
[----:B------:R-:W-:Y:S01]  /*3fd0*/  VIADD R6, R6, 0xffffffff ;  /* 0xffffffff06067836 */ /* 0x000fe20000000000 */
[----:B------:R-:W-:Y:S01]  /*3fe0*/  UISETP.NE.AND UP1, UPT, UR36, 0x5, UPT ;  /* 0x000000052400788c */ /* 0x000fe2000bf25270 */
[----:B------:R-:W-:Y:S01]  /*3ff0*/  MOV R7, R4 ;  /* 0x0000000400077202 */ /* 0x000fe20000000f00 */
[----:B------:R-:W-:Y:S01]  /*4000*/  UISETP.NE.AND UP0, UPT, UR21, 0x5, UPT ;  /* 0x000000051500788c */ /* 0x000fe2000bf05270 */
[----:B-1----:R-:W-:Y:S01]  /*4010*/  IMAD.MOV.U32 R9, RZ, RZ, R5 ;  /* 0x000000ffff097224 */ /* 0x002fe200078e0005 */
[----:B------:R-:W-:Y:S02]  /*4020*/  USEL UR6, URZ, 0x1, UP1 ;  /* 0x000000013f067887 */ /* 0x000fe40008800000 */
[----:B------:R-:W-:-:S02]  /*4030*/  USEL UR21, UR21, URZ, UP0 ;  /* 0x0000003f15157287 */ /* 0x000fc40008000000 */
[----:B------:R-:W-:Y:S02]  /*4040*/  USEL UR36, UR36, URZ, UP1 ;  /* 0x0000003f24247287 */ /* 0x000fe40008800000 */
[----:B------:R-:W-:Y:S01]  /*4050*/  LOP3.LUT R16, R88, UR6, RZ, 0x3c, !PT ;  /* 0x0000000658107c12 */ /* 0x000fe2000f8e3cff */
[----:B------:R-:W-:Y:S09]  /*4060*/  @P2 BRA `(.L_x_36) ;  /* 0xffffffe400e02947 */ /* 0x000ff2000383ffff */
.L_x_25:
[----:B------:R-:W-:-:S04]  /*4070*/  ULOP3.LUT UR4, UR50, 0x1, URZ, 0xfc, !UPT ;  /* 0x0000000132047892 */ /* 0x000fc8000f8efc3f */
[----:B------:R-:W-:-:S06]  /*4080*/  UISETP.NE.AND UP0, UPT, UR4, 0x3, UPT ;  /* 0x000000030400788c */ /* 0x000fcc000bf05270 */
[----:B------:R-:W-:-:S13]  /*4090*/  PLOP3.LUT P2, PT, PT, PT, UP0, 0x80, 0x0 ;  /* 0x000000000000781c */ /* 0x000fda0003f4f008 */
[----:B------:R-:W-:Y:S05]  /*40a0*/  @!P2 BRA `(.L_x_37) ;  /* 0x000000000004a947 */ /* 0x000fea0003800000 */
[----:B------:R-:W-:Y:S01]  /*40b0*/  BPT.TRAP 0x1 ;  /* 0x000000040000795c */ /* 0x000fe20000300000 */
.L_x_37:
[----:B------:R-:W-:Y:S02]  /*40c0*/  UISETP.GT.U32.AND UP0, UPT, UR50, 0x1, UPT ;  /* 0x000000013200788c */ /* 0x000fe4000bf04070 */
[----:B------:R-:W-:-:S04]  /*40d0*/  ULEA UR4, UR38, UR49, 0x3 ;  /* 0x0000003126047291 */ /* 0x000fc8000f8e183f */
[----:B------:R-:W-:Y:S01]  /*40e0*/  UIADD3 UR4, UR4, 0x12460, URZ ;  /* 0x0001246004047890 */ /* 0x000fe2000fffe03f */
[----:B------:R-:W-:-:S03]  /*40f0*/  PLOP3.LUT P2, PT, PT, PT, UP0, 0x80, 0x0 ;  /* 0x000000000000781c */ /* 0x000fc60003f4f008 */
[----:B------:R-:W-:-:S09]  /*4100*/  UPRMT UR4, URZ, 0x654, UR4 ;  /* 0x000006543f047896 */ /* 0x000fd20008000004 */
[----:B------:R-:W-:Y:S01]  /*4110*/  SYNCS.ARRIVE.TRANS64.RED.A1T0 RZ, [UR4], RZ ;  /* 0x000000ffffff79a7 */ /* 0x000fe20008100404 */
[----:B------:R-:W-:Y:S05]  /*4120*/  @P2 BRA `(.L_x_38) ;  /* 0x0000000000042947 */ /* 0x000fea0003800000 */
[----:B------:R-:W-:Y:S01]  /*4130*/  BPT.TRAP 0x1 ;  /* 0x000000040000795c */ /* 0x000fe20000300000 */
.L_x_38:
[----:B------:R-:W-:Y:S05]  /*4140*/  @!P0 BRA `(.L_x_39) ;  /* 0x0000000000048947 */ /* 0x000fea0003800000 */
[----:B------:R-:W-:Y:S01]  /*4150*/  BPT.TRAP 0x1 ;  /* 0x000000040000795c */ /* 0x000fe20000300000 */
.L_x_39:
[----:B------:R-:W-:-:S04]  /*4160*/  ULEA UR21, UR21, UR49, 0x3 ;  /* 0x0000003115157291 */ /* 0x000fc8000f8e183f */
[----:B------:R-:W-:-:S04]  /*4170*/  UIADD3 UR21, UR21, 0x12428, URZ ;  /* 0x0001242815157890 */ /* 0x000fc8000fffe03f */
[----:B------:R-:W-:-:S09]  /*4180*/  UPRMT UR21, URZ, 0x654, UR21 ;  /* 0x000006543f157896 */ /* 0x000fd20008000015 */
[----:B------:R-:W-:Y:S01]  /*4190*/  SYNCS.ARRIVE.TRANS64.RED.A1T0 RZ, [UR21], RZ ;  /* 0x000000ffffff79a7 */ /* 0x000fe20008100415 */
[----:B------:R-:W-:Y:S05]  /*41a0*/  @P1 BRA `(.L_x_40) ;  /* 0x0000000000041947 */ /* 0x000fea0003800000 */
[----:B------:R-:W-:Y:S01]  /*41b0*/  BPT.TRAP 0x1 ;  /* 0x000000040000795c */ /* 0x000fe20000300000 */
.L_x_40:
[----:B------:R-:W1:Y:S01]  /*41c0*/  SHFL.BFLY PT, R7, R0, 0x1, 0x1f ;  /* 0x0c201f0000077f89 */ /* 0x000e6200000e0000 */
[----:B------:R-:W-:Y:S01]  /*41d0*/  BSSY B0, `(.L_x_41) ;  /* 0x0000023000007945 */ /* 0x000fe20003800000 */
[----:B------:R-:W-:Y:S01]  /*41e0*/  IMAD.MOV.U32 R9, RZ, RZ, 0x7f800000 ;  /* 0x7f800000ff097424 */ /* 0x000fe200078e00ff */
[----:B------:R-:W-:Y:S01]  /*41f0*/  MOV R10, 0x3f800000 ;  /* 0x3f800000000a7802 */ /* 0x000fe20000000f00 */
[----:B------:R-:W2:Y:S01]  /*4200*/  SHFL.BFLY PT, R6, R3, 0x1, 0x1f ;  /* 0x0c201f0003067f89 */ /* 0x000ea200000e0000 */
[----:B------:R-:W-:Y:S02]  /*4210*/  IMAD.MOV.U32 R11, RZ, RZ, 0x7f800000 ;  /* 0x7f800000ff0b7424 */ /* 0x000fe400078e00ff */
[----:B-1----:R-:W-:Y:S01]  /*4220*/  FADD R7, R7, R0 ;  /* 0x0000000007077221 */ /* 0x002fe20000000000 */
[----:B--2---:R-:W-:-:S04]  /*4230*/  FADD R15, R6, R3 ;  /* 0x00000003060f7221 */ /* 0x004fc80000000000 */
[----:B------:R-:W1:Y:S01]  /*4240*/  SHFL.BFLY PT, R8, R7, 0x2, 0x1f ;  /* 0x0c401f0007087f89 */ /* 0x000e6200000e0000 */
[----:B------:R-:W-:-:S03]  /*4250*/  IMAD.MOV.U32 R6, RZ, RZ, 0x3f800000 ;  /* 0x3f800000ff067424 */ /* 0x000fc600078e00ff */
[----:B------:R-:W2:Y:S01]  /*4260*/  SHFL.BFLY PT, R20, R15, 0x2, 0x1f ;  /* 0x0c401f000f147f89 */ /* 0x000ea200000e0000 */
[C---:B-1----:R-:W-:Y:S01]  /*4270*/  FSETP.NE.AND P0, PT, R7.reuse, -R8, PT ;  /* 0x800000080700720b */ /* 0x042fe20003f05000 */
[----:B------:R-:W-:Y:S01]  /*4280*/  FADD R3, R7, R8 ;  /* 0x0000000807037221 */ /* 0x000fe20000000000 */
[----:B--2---:R-:W-:-:S11]  /*4290*/  FADD R8, R15, R20 ;  /* 0x000000140f087221 */ /* 0x004fd60000000000 */
[----:B------:R-:W-:Y:S05]  /*42a0*/  @!P0 BRA `(.L_x_42) ;  /* 0x0000000000548947 */ /* 0x000fea0003800000 */
[----:B------:R-:W-:Y:S01]  /*42b0*/  IADD3 R0, R3, 0x1800000, RZ ;  /* 0x0180000003007810 */ /* 0x000fe20007ffe0ff */
[----:B------:R-:W-:Y:S03]  /*42c0*/  BSSY B1, `(.L_x_43) ;  /* 0x000000c000017945 */ /* 0x000fe60003800000 */
[----:B------:R-:W-:-:S04]  /*42d0*/  LOP3.LUT R0, R0, 0x7f800000, RZ, 0xc0, !PT ;  /* 0x7f80000000007812 */ /* 0x000fc800078ec0ff */
[----:B------:R-:W-:-:S13]  /*42e0*/  ISETP.GT.U32.AND P0, PT, R0, 0x1ffffff, PT ;  /* 0x01ffffff0000780c */ /* 0x000fda0003f04070 */
[----:B------:R-:W-:Y:S05]  /*42f0*/  @P0 BRA `(.L_x_44) ;  /* 0x0000000000100947 */ /* 0x000fea0003800000 */
[----:B------:R-:W-:-:S07]  /*4300*/  MOV R14, 0x4320 ;  /* 0x00004320000e7802 */ /* 0x000fce0000000f00 */
[----:B------:R-:W-:Y:S05]  /*4310*/  CALL.REL.NOINC `($__internal_0_$__cuda_sm20_rcp_rn_f32_slowpath) ;  /* 0x00000030004c7944 */ /* 0x000fea0003c00000 */
[----:B------:R-:W-:Y:S01]  /*4320*/  IMAD.MOV.U32 R6, RZ, RZ, R0 ;  /* 0x000000ffff067224 */ /* 0x000fe200078e0000 */
[----:B------:R-:W-:Y:S06]  /*4330*/  BRA `(.L_x_45) ;  /* 0x0000000000107947 */ /* 0x000fec0003800000 */
.L_x_44:
[----:B------:R-:W1:Y:S02]  /*4340*/  MUFU.RCP R6, R3 ;  /* 0x0000000300067308 */ /* 0x000e640000001000 */
[----:B-1----:R-:W-:-:S04]  /*4350*/  FFMA R0, R3, R6, -1 ;  /* 0xbf80000003007423 */ /* 0x002fc80000000006 */
[----:B------:R-:W-:-:S04]  /*4360*/  FADD.FTZ R7, -R0, -RZ ;  /* 0x800000ff00077221 */ /* 0x000fc80000010100 */
[----:B------:R-:W-:-:S07]  /*4370*/  FFMA R6, R6, R7, R6 ;  /* 0x0000000706067223 */ /* 0x000fce0000000006 */
.L_x_45:
[----:B------:R-:W-:Y:S05]  /*4380*/  BSYNC B1 ;  /* 0x0000000000017941 */ /* 0x000fea0003800000 */
.L_x_43:
[----:B------:R-:W-:Y:S01]  /*4390*/  FSETP.GEU.AND P0, PT, |R3|, 1.175494350822287508e-38, PT ;  /* 0x008000000300780b */ /* 0x000fe20003f0e200 */
[----:B------:R-:W-:-:S12]  /*43a0*/  ULDC UR4, c[0x0][0x600] ;  /* 0x0001800000047ab9 */ /* 0x000fd80000000800 */
[----:B------:R-:W-:-:S04]  /*43b0*/  @!P0 FMUL R3, R3, 16777216 ;  /* 0x4b80000003038820 */ /* 0x000fc80000400000 */
[----:B------:R-:W1:Y:S02]  /*43c0*/  MUFU.LG2 R0, R3 ;  /* 0x0000000300007308 */ /* 0x000e640000000c00 */
[----:B-1----:R-:W-:-:S04]  /*43d0*/  @!P0 FADD R0, R0, -24 ;  /* 0xc1c0000000008421 */ /* 0x002fc80000000000 */
[----:B------:R-:W-:-:S04]  /*43e0*/  FMUL R11, R0, 0.69314718246459960938 ;  /* 0x3f317218000b7820 */ /* 0x000fc80000400000 */
[----:B------:R-:W-:-:S07]  /*43f0*/  FFMA R11, R4, UR4, R11 ;  /* 0x00000004040b7c23 */ /* 0x000fce000800000b */
.L_x_42:
[----:B------:R-:W-:Y:S05]  /*4400*/  BSYNC B0 ;  /* 0x0000000000007941 */ /* 0x000fea0003800000 */
.L_x_41:
[----:B------:R-:W-:Y:S01]  /*4410*/  FSETP.NE.AND P0, PT, R15, -R20, PT ;  /* 0x800000140f00720b */ /* 0x000fe20003f05000 */
[----:B------:R-:W-:Y:S01]  /*4420*/  ULDC UR4, c[0x0][0x608] ;  /* 0x0001820000047ab9 */ /* 0x000fe20000000800 */
[----:B------:R-:W-:Y:S01]  /*4430*/  BSSY B0, `(.L_x_46) ;  /* 0x0000029000007945 */ /* 0x000fe20003800000 */
[----:B------:R-:W-:-:S04]  /*4440*/  FMUL R6, R6, UR4 ;  /* 0x0000000406067c20 */ /* 0x000fc80008400000 */
        /* <DEDUP_REMOVED lines=16> */
[----:B------:R-:W-:Y:S06]  /*4550*/  @!P0 BRA `(.L_x_47) ;  /* 0x0000000000588947 */ /* 0x000fec0003800000 */
[----:B------:R-:W-:Y:S01]  /*4560*/  VIADD R0, R8, 0x1800000 ;  /* 0x0180000008007836 */ /* 0x000fe20000000000 */
[----:B------:R-:W-:Y:S04]  /*4570*/  BSSY B1, `(.L_x_48) ;  /* 0x000000d000017945 */ /* 0x000fe80003800000 */
[----:B------:R-:W-:-:S04]  /*4580*/  LOP3.LUT R0, R0, 0x7f800000, RZ, 0xc0, !PT ;  /* 0x7f80000000007812 */ /* 0x000fc800078ec0ff */
[----:B------:R-:W-:-:S13]  /*4590*/  ISETP.GT.U32.AND P0, PT, R0, 0x1ffffff, PT ;  /* 0x01ffffff0000780c */ /* 0x000fda0003f04070 */
[----:B------:R-:W-:Y:S05]  /*45a0*/  @P0 BRA `(.L_x_49) ;  /* 0x0000000000140947 */ /* 0x000fea0003800000 */
[----:B------:R-:W-:Y:S02]  /*45b0*/  MOV R3, R8 ;  /* 0x0000000800037202 */ /* 0x000fe40000000f00 */
[----:B------:R-:W-:-:S07]  /*45c0*/  MOV R14, 0x45e0 ;  /* 0x000045e0000e7802 */ /* 0x000fce0000000f00 */
[----:B------:R-:W-:Y:S05]  /*45d0*/  CALL.REL.NOINC `($__internal_0_$__cuda_sm20_rcp_rn_f32_slowpath) ;  /* 0x0000002c009c7944 */ /* 0x000fea0003c00000 */
[----:B------:R-:W-:Y:S01]  /*45e0*/  IMAD.MOV.U32 R10, RZ, RZ, R0 ;  /* 0x000000ffff0a7224 */ /* 0x000fe200078e0000 */
[----:B------:R-:W-:Y:S06]  /*45f0*/  BRA `(.L_x_50) ;  /* 0x0000000000107947 */ /* 0x000fec0003800000 */
.L_x_49:
[----:B------:R-:W1:Y:S02]  /*4600*/  MUFU.RCP R3, R8 ;  /* 0x0000000800037308 */ /* 0x000e640000001000 */
[----:B-1----:R-:W-:-:S04]  /*4610*/  FFMA R0, R8, R3, -1 ;  /* 0xbf80000008007423 */ /* 0x002fc80000000003 */
[----:B------:R-:W-:-:S04]  /*4620*/  FADD.FTZ R0, -R0, -RZ ;  /* 0x800000ff00007221 */ /* 0x000fc80000010100 */
[----:B------:R-:W-:-:S07]  /*4630*/  FFMA R10, R3, R0, R3 ;  /* 0x00000000030a7223 */ /* 0x000fce0000000003 */
.L_x_50:
[----:B------:R-:W-:Y:S05]  /*4640*/  BSYNC B1 ;  /* 0x0000000000017941 */ /* 0x000fea0003800000 */
.L_x_48:
[----:B------:R-:W-:Y:S01]  /*4650*/  FSETP.GEU.AND P0, PT, |R8|, 1.175494350822287508e-38, PT ;  /* 0x008000000800780b */ /* 0x000fe20003f0e200 */
[----:B------:R-:W-:-:S12]  /*4660*/  ULDC UR4, c[0x0][0x600] ;  /* 0x0001800000047ab9 */ /* 0x000fd80000000800 */
[----:B------:R-:W-:-:S04]  /*4670*/  @!P0 FMUL R8, R8, 16777216 ;  /* 0x4b80000008088820 */ /* 0x000fc80000400000 */
[----:B------:R-:W1:Y:S02]  /*4680*/  MUFU.LG2 R0, R8 ;  /* 0x0000000800007308 */ /* 0x000e640000000c00 */
[----:B-1----:R-:W-:-:S04]  /*4690*/  @!P0 FADD R0, R0, -24 ;  /* 0xc1c0000000008421 */ /* 0x002fc80000000000 */
[----:B------:R-:W-:-:S04]  /*46a0*/  FMUL R0, R0, 0.69314718246459960938 ;  /* 0x3f31721800007820 */ /* 0x000fc80000400000 */
[----:B------:R-:W-:-:S07]  /*46b0*/  FFMA R9, R5, UR4, R0 ;  /* 0x0000000405097c23 */ /* 0x000fce0008000000 */
.L_x_47:
[----:B------:R-:W-:Y:S05]  /*46c0*/  BSYNC B0 ;  /* 0x0000000000007941 */ /* 0x000fea0003800000 */
.L_x_46:
[----:B------:R-:W-:Y:S01]  /*46d0*/  SHF.L.U32 R0, R23, 0x1f, RZ ;  /* 0x0000001f17007819 */ /* 0x000fe200000006ff */
[----:B------:R-:W-:Y:S01]  /*46e0*/  UISETP.NE.AND UP0, UPT, UR52, 0x1, UPT ;  /* 0x000000013400788c */ /* 0x000fe2000bf05270 */
[----:B------:R-:W-:Y:S01]  /*46f0*/  LOP3.LUT P0, RZ, R2, 0x3, RZ, 0xc0, !PT ;  /* 0x0000000302ff7812 */ /* 0x000fe2000780c0ff */
[----:B------:R-:W-:Y:S01]  /*4700*/  UISETP.NE.AND UP1, UPT, UR52, 0x2, UPT ;  /* 0x000000023400788c */ /* 0x000fe2000bf25270 */
[----:B------:R-:W1:Y:S01]  /*4710*/  SYNCS.PHASECHK.TRANS64.TRYWAIT P1, [UR20+0x8], R0 ;  /* 0x00000800ff0075a7 */ /* 0x000e620008020154 */
[----:B------:R-:W-:Y:S01]  /*4720*/  ULDC UR4, c[0x0][0x608] ;  /* 0x0001820000047ab9 */ /* 0x000fe20000000800 */
[----:B------:R-:W-:Y:S01]  /*4730*/  USHF.L.U32 UR42, UR42, 0x6, URZ ;  /* 0x000000062a2a7899 */ /* 0x000fe2000800063f */
[----:B------:R-:W-:-:S05]  /*4740*/  FMUL R10, R10, UR4 ;  /* 0x000000040a0a7c20 */ /* 0x000fca0008400000 */
[----:B------:R-:W-:Y:S02]  /*4750*/  @!UP0 ULOP3.LUT UP2, URZ, UR38, 0x2, URZ, 0xc0, !UPT ;  /* 0x00000002263f8892 */ /* 0x000fe4000f84c03f */
[----:B------:R-:W-:Y:S02]  /*4760*/  @!UP0 ULOP3.LUT UR38, UR38, 0x1, URZ, 0xc0, !UPT ;  /* 0x0000000126268892 */ /* 0x000fe4000f8ec03f */
[----:B------:R-:W-:Y:S02]  /*4770*/  @!UP0 USEL UR5, URZ, 0x1, UP2 ;  /* 0x000000013f058887 */ /* 0x000fe40009000000 */
[----:B------:R-:W-:Y:S02]  /*4780*/  @!UP1 UIADD3 UR6, UR38, 0x1, URZ ;  /* 0x0000000126069890 */ /* 0x000fe4000fffe03f */
[----:B------:R-:W-:Y:S02]  /*4790*/  @!UP0 ULOP3.LUT UR37, UR37, UR5, URZ, 0x3c, !UPT ;  /* 0x0000000525258292 */ /* 0x000fe4000f8e3c3f */
[----:B------:R-:W-:-:S02]  /*47a0*/  @!UP1 UISETP.GT.U32.AND UP2, UPT, UR6, 0x1, UPT ;  /* 0x000000010600988c */ /* 0x000fc4000bf44070 */
[----:B------:R-:W-:Y:S02]  /*47b0*/  @!UP1 ULOP3.LUT UR38, UR38, 0x1, URZ, 0xc, !UPT ;  /* 0x0000000126269892 */ /* 0x000fe4000f8e0c3f */
[----:B------:R-:W-:-:S04]  /*47c0*/  @!UP1 USEL UR5, URZ, 0x1, !UP2 ;  /* 0x000000013f059887 */ /* 0x000fc8000d000000 */
[----:B------:R-:W-:Y:S01]  /*47d0*/  @!UP1 ULOP3.LUT UR37, UR37, UR5, URZ, 0x3c, !UPT ;  /* 0x0000000525259292 */ /* 0x000fe2000f8e3c3f */
[----:B-1----:R-:W-:Y:S11]  /*47e0*/  @!P1 BRA `(.L_x_51) ;  /* 0x0000002800209947 */ /* 0x002ff60003800000 */
.L_x_114:
[----:B------:R-:W-:Y:S04]  /*47f0*/  BSSY B0, `(.L_x_52) ;  /* 0x000001a000007945 */ /* 0x000fe80003800000 */
[----:B------:R-:W-:Y:S05]  /*4800*/  @P0 BRA `(.L_x_53) ;  /* 0x0000000000600947 */ /* 0x000fea0003800000 */
[----:B------:R-:W2:Y:S01]  /*4810*/  LDC R4, c[0x0][0xa10] ;  /* 0x00028400ff047b82 */ /* 0x000ea20000000800 */
[----:B-1----:R-:W-:Y:S01]  /*4820*/  LOP3.LUT R0, R2, 0x60, RZ, 0xc0, !PT ;  /* 0x0000006002007812 */ /* 0x002fe200078ec0ff */
[----:B------:R-:W-:Y:S01]  /*4830*/  IMAD R5, RZ, RZ, -UR39 ;  /* 0x80000027ff057e24 */ /* 0x000fe2000f8e02ff */
[----:B------:R-:W-:Y:S01]  /*4840*/  SHF.R.U32.HI R3, RZ, 0x2, R2 ;  /* 0x00000002ff037819 */ /* 0x000fe20000011602 */
[----:B------:R-:W-:Y:S01]  /*4850*/  ULDC UR4, c[0x0][0x288] ;  /* 0x0000a20000047ab9 */ /* 0x000fe20000000800 */
[----:B------:R-:W-:Y:S02]  /*4860*/  SHF.R.U32.HI R0, RZ, 0x5, R0 ;  /* 0x00000005ff007819 */ /* 0x000fe40000011600 */
[----:B------:R-:W-:Y:S01]  /*4870*/  LOP3.LUT R3, R3, 0x7, RZ, 0xc0, !PT ;  /* 0x0000000703037812 */ /* 0x000fe200078ec0ff */
[----:B------:R-:W1:Y:S01]  /*4880*/  LDC.64 R6, c[0x0][0x688] ;  /* 0x0001a200ff067b82 */ /* 0x000e620000000a00 */
[----:B------:R-:W-:-:S04]  /*4890*/  SHF.L.U32 R0, R0, 0x4, RZ ;  /* 0x0000000400007819 */ /* 0x000fc800000006ff */
[----:B------:R-:W-:Y:S01]  /*48a0*/  LOP3.LUT R3, R0, 0xfffffff0, R3, 0xe2, !PT ;  /* 0xfffffff000037812 */ /* 0x000fe200078ee203 */
[----:B--2---:R-:W-:-:S04]  /*48b0*/  IMAD R5, R4, R5, UR45 ;  /* 0x0000002d04057e24 */ /* 0x004fc8000f8e0205 */
[----:B-1----:R-:W-:Y:S02]  /*48c0*/  IMAD R0, R5, R6, UR42 ;  /* 0x0000002a05007e24 */ /* 0x002fe4000f8e0206 */
[----:B------:R-:W-:Y:S02]  /*48d0*/  VIADD R5, R3, UR42 ;  /* 0x0000002a03057c36 */ /* 0x000fe40008000000 */
[----:B------:R-:W-:Y:S02]  /*48e0*/  IMAD R0, R7, UR44, R0 ;  /* 0x0000002c07007c24 */ /* 0x000fe4000f8e0200 */
[C---:B------:R-:W-:Y:S01]  /*48f0*/  VIADD R4, R5.reuse, 0x8 ;  /* 0x0000000805047836 */ /* 0x040fe20000000000 */
[----:B------:R-:W-:Y:S02]  /*4900*/  ISETP.GE.U32.AND P0, PT, R5, UR4, PT ;  /* 0x0000000405007c0c */ /* 0x000fe4000bf06070 */
[----:B------:R-:W-:Y:S02]  /*4910*/  IADD3 R3, P2, R3, R0, RZ ;  /* 0x0000000003037210 */ /* 0x000fe40007f5e0ff */
[----:B------:R-:W-:Y:S01]  /*4920*/  ISETP.GE.U32.AND P1, PT, R4, UR4, PT ;  /* 0x0000000404007c0c */ /* 0x000fe2000bf26070 */
[----:B------:R-:W-:Y:S01]  /*4930*/  ULDC.64 UR4, c[0x0][0x680] ;  /* 0x0001a00000047ab9 */ /* 0x000fe20000000a00 */
[----:B------:R-:W-:-:S02]  /*4940*/  LEA.HI.X.SX32 R0, R0, RZ, 0x1, P2 ;  /* 0x000000ff00007211 */ /* 0x000fc400010f0eff */
[----:B------:R-:W-:-:S04]  /*4950*/  LEA R4, P2, R3, UR4, 0x2 ;  /* 0x0000000403047c11 */ /* 0x000fc8000f8410ff */
[----:B------:R-:W-:-:S05]  /*4960*/  LEA.HI.X R5, R3, UR5, R0, 0x2, P2 ;  /* 0x0000000503057c11 */ /* 0x000fca00090f1400 */
[----:B------:R2:W-:Y:S04]  /*4970*/  @!P0 STG.E desc[UR56][R4.64], R11 ;  /* 0x0000000b04008986 */ /* 0x0005e8000c101938 */
[----:B------:R2:W-:Y:S02]  /*4980*/  @!P1 STG.E desc[UR56][R4.64+0x20], R9 ;  /* 0x0000200904009986 */ /* 0x0005e4000c101938 */
.L_x_53:
[----:B------:R-:W-:Y:S05]  /*4990*/  BSYNC B0 ;  /* 0x0000000000007941 */ /* 0x000fea0003800000 */
.L_x_52:
[----:B------:R-:W-:Y:S01]  /*49a0*/  ULDC.64 UR4, c[0x0][0x730] ;  /* 0x0001cc0000047ab9 */ /* 0x000fe20000000a00 */
[-C--:B------:R-:W-:Y:S01]  /*49b0*/  FMUL R58, R58, R10.reuse ;  /* 0x0000000a3a3a7220 */ /* 0x080fe20000400000 */
[----:B------:R-:W-:Y:S01]  /*49c0*/  ISETP.NE.U32.AND P0, PT, RZ, UR4, PT ;  /* 0x00000004ff007c0c */ /* 0x000fe2000bf05070 */
[-C--:B------:R-:W-:Y:S01]  /*49d0*/  FMUL R59, R59, R10.reuse ;  /* 0x0000000a3b3b7220 */ /* 0x080fe20000400000 */
[-C--:B------:R-:W-:Y:S01]  /*49e0*/  FMUL R62, R62, R10.reuse ;  /* 0x0000000a3e3e7220 */ /* 0x080fe20000400000 */
[-C--:B------:R-:W-:Y:S01]  /*49f0*/  FMUL R63, R63, R10.reuse ;  /* 0x0000000a3f3f7220 */ /* 0x080fe20000400000 */
[----:B------:R-:W-:Y:S01]  /*4a00*/  ISETP.NE.AND.EX P0, PT, RZ, UR5, PT, P0 ;  /* 0x00000005ff007c0c */ /* 0x000fe2000bf05300 */
        /* <DEDUP_REMOVED lines=12> */
[----:B------:R-:W-:Y:S06]  /*4ad0*/  @P0 BRA `(.L_x_54) ;  /* 0x0000000000240947 */ /* 0x000fec0003800000 */
[----:B------:R-:W-:Y:S02]  /*4ae0*/  ULDC.64 UR4, c[0x0][0x728] ;  /* 0x0001ca0000047ab9 */ /* 0x000fe40000000a00 */
[----:B------:R-:W-:-:S04]  /*4af0*/  ISETP.NE.U32.AND P0, PT, RZ, UR4, PT ;  /* 0x00000004ff007c0c */ /* 0x000fc8000bf05070 */
[----:B------:R-:W-:-:S13]  /*4b00*/  ISETP.NE.AND.EX P0, PT, RZ, UR5, PT, P0 ;  /* 0x00000005ff007c0c */ /* 0x000fda000bf05300 */
[----:B------:R-:W-:Y:S05]  /*4b10*/  @!P0 BRA `(.L_x_55) ;  /* 0x00000000000c8947 */ /* 0x000fea0003800000 */
[----:B------:R-:W3:Y:S02]  /*4b20*/  LDC.64 R18, c[0x0][0x728] ;  /* 0x0001ca00ff127b82 */ /* 0x000ee40000000a00 */
[----:B---3--:R3:W5:Y:S01]  /*4b30*/  LDG.E R18, desc[UR56][R18.64] ;  /* 0x0000003812127981 */ /* 0x008762000c1e1900 */
[----:B------:R-:W-:Y:S05]  /*4b40*/  BRA `(.L_x_54) ;  /* 0x0000000000087947 */ /* 0x000fea0003800000 */
.L_x_55:
[----:B------:R-:W-:Y:S02]  /*4b50*/  ULDC UR4, c[0x0][0x720] ;  /* 0x0001c80000047ab9 */ /* 0x000fe40000000800 */
[----:B------:R-:W-:-:S07]  /*4b60*/  MOV R18, UR4 ;  /* 0x0000000400127c02 */ /* 0x000fce0008000f00 */
.L_x_54:
[----:B-1----:R-:W-:-:S04]  /*4b70*/  MOV R0, RZ ;  /* 0x000000ff00007202 */ /* 0x002fc80000000f00 */
[----:B------:R-:W-:-:S13]  /*4b80*/  LOP3.LUT P0, RZ, R0, 0x1bf, RZ, 0xc0, !PT ;  /* 0x000001bf00ff7812 */ /* 0x000fda000780c0ff */
[----:B------:R-:W-:Y:S05]  /*4b90*/  @!P0 BRA `(.L_x_56) ;  /* 0x0000000000408947 */ /* 0x000fea0003800000 */
[----:B------:R-:W-:Y:S01]  /*4ba0*/  MOV R0, 0x0 ;  /* 0x0000000000007802 */ /* 0x000fe20000000f00 */
[----:B------:R-:W-:Y:S01]  /*4bb0*/  ULDC.64 UR4, c[0x4][0x68] ;  /* 0x01001a0000047ab9 */ /* 0x000fe20000000a00 */
[----:B------:R-:W-:Y:S01]  /*4bc0*/  ULDC.64 UR6, c[0x4][0x8] ;  /* 0x0100020000067ab9 */ /* 0x000fe20000000a00 */
[----:B--2---:R-:W-:Y:S01]  /*4bd0*/  IMAD.U32 R4, RZ, RZ, UR4 ;  /* 0x00000004ff047e24 */ /* 0x004fe2000f8e00ff */
[----:B------:R1:W2:Y:S01]  /*4be0*/  LDC.64 R14, c[0x4][R0] ;  /* 0x01000000000e7b82 */ /* 0x0002a20000000a00 */
[----:B------:R-:W-:Y:S01]  /*4bf0*/  IMAD.U32 R5, RZ, RZ, UR5 ;  /* 0x00000005ff057e24 */ /* 0x000fe2000f8e00ff */
[----:B------:R-:W-:Y:S01]  /*4c00*/  ULDC.64 UR4, c[0x4][0x70] ;  /* 0x01001c0000047ab9 */ /* 0x000fe20000000a00 */
[----:B------:R-:W-:Y:S01]  /*4c10*/  IMAD.U32 R10, RZ, RZ, UR6 ;  /* 0x00000006ff0a7e24 */ /* 0x000fe2000f8e00ff */
[----:B------:R-:W-:Y:S01]  /*4c20*/  MOV R6, UR4 ;  /* 0x0000000400067c02 */ /* 0x000fe20008000f00 */
[----:B------:R-:W-:Y:S01]  /*4c30*/  IMAD.U32 R7, RZ, RZ, UR5 ;  /* 0x00000005ff077e24 */ /* 0x000fe2000f8e00ff */
[----:B------:R-:W-:Y:S01]  /*4c40*/  MOV R11, UR7 ;  /* 0x00000007000b7c02 */ /* 0x000fe20008000f00 */
[----:B------:R-:W-:Y:S01]  /*4c50*/  IMAD.MOV.U32 R8, RZ, RZ, 0x70 ;  /* 0x00000070ff087424 */ /* 0x000fe200078e00ff */
[----:B------:R-:W-:Y:S01]  /*4c60*/  MOV R13, RZ ;  /* 0x000000ff000d7202 */ /* 0x000fe20000000f00 */
[----:B-1----:R-:W-:-:S07]  /*4c70*/  IMAD.MOV.U32 R12, RZ, RZ, 0x1 ;  /* 0x00000001ff0c7424 */ /* 0x002fce00078e00ff */
[----:B------:R-:W-:-:S07]  /*4c80*/  LEPC R20, `(.L_x_56) ;  /* 0x000000001014794e */ /* 0x000fce0000000000 */
[----:B--23-5:R-:W-:Y:S05]  /*4c90*/  CALL.ABS.NOINC R14 ;  /* 0x000000000e007343 */ /* 0x02cfea0003c00000 */
.L_x_56:
[----:B---3--:R-:W-:Y:S02]  /*4ca0*/  IMAD.U32 R19, RZ, RZ, UR49 ;  /* 0x00000031ff137e24 */ /* 0x008fe4000f8e00ff */
[----:B------:R-:W-:-:S04]  /*4cb0*/  IMAD.U32 R0, RZ, RZ, UR52 ;  /* 0x00000034ff007e24 */ /* 0x000fc8000f8e00ff */
[----:B------:R-:W-:-:S05]  /*4cc0*/  IMAD R19, R0, 0x2200, R19 ;  /* 0x0000220000137824 */ /* 0x000fca00078e0213 */
[----:B------:R-:W-:-:S04]  /*4cd0*/  IADD3 R22, R19, 0xbe00, RZ ;  /* 0x0000be0013167810 */ /* 0x000fc80007ffe0ff */
        /* <DEDUP_REMOVED lines=17> */
[----:B--2--5:R-:W-:Y:S05]  /*4df0*/  CALL.ABS.NOINC R14 ;  /* 0x000000000e007343 */ /* 0x024fea0003c00000 */
.L_x_57:
[C---:B------:R-:W-:Y:S01]  /*4e00*/  IMAD.SHL.U32 R0, R2.reuse, 0x10, RZ ;  /* 0x0000001002007824 */ /* 0x040fe200078e00ff */
[----:B------:R-:W-:Y:S01]  /*4e10*/  ULDC.64 UR4, c[0x0][0x730] ;  /* 0x0001cc0000047ab9 */ /* 0x000fe20000000a00 */
[----:B------:R-:W-:Y:S01]  /*4e20*/  IMAD.SHL.U32 R3, R2, 0x20, RZ ;  /* 0x0000002002037824 */ /* 0x000fe200078e00ff */
[----:B--2---:R-:W-:Y:S02]  /*4e30*/  SHF.R.U32.HI R5, RZ, 0x1, R2 ;  /* 0x00000001ff057819 */ /* 0x004fe40000011602 */
[----:B------:R-:W-:Y:S02]  /*4e40*/  LOP3.LUT R0, R0, 0x600, RZ, 0xc0, !PT ;  /* 0x0000060000007812 */ /* 0x000fe400078ec0ff */
[----:B------:R-:W-:Y:S02]  /*4e50*/  LOP3.LUT R4, R3, 0xc0, RZ, 0xc0, !PT ;  /* 0x000000c003047812 */ /* 0x000fe400078ec0ff */
[--C-:B------:R-:W-:Y:S02]  /*4e60*/  LOP3.LUT R0, R0, 0x20, R3.reuse, 0xf8, !PT ;  /* 0x0000002000007812 */ /* 0x100fe400078ef803 */
[----:B------:R-:W-:Y:S01]  /*4e70*/  ISETP.NE.U32.AND P0, PT, RZ, UR4, PT ;  /* 0x00000004ff007c0c */ /* 0x000fe2000bf05070 */
[----:B------:R-:W-:Y:S01]  /*4e80*/  ULDC UR4, c[0x0][0x720] ;  /* 0x0001c80000047ab9 */ /* 0x000fe20000000800 */
[----:B------:R-:W-:-:S02]  /*4e90*/  LOP3.LUT R3, R0, 0x100, R3, 0xf8, !PT ;  /* 0x0000010000037812 */ /* 0x000fc400078ef803 */
[----:B------:R-:W-:Y:S02]  /*4ea0*/  LOP3.LUT R0, R2, 0x7f, RZ, 0xc0, !PT ;  /* 0x0000007f02007812 */ /* 0x000fe400078ec0ff */
[----:B------:R-:W-:Y:S02]  /*4eb0*/  LOP3.LUT R4, R4, 0x8, R5, 0xf8, !PT ;  /* 0x0000000804047812 */ /* 0x000fe400078ef805 */
[----:B------:R-:W-:Y:S01]  /*4ec0*/  SHF.L.U32 R5, R2, 0x2, RZ ;  /* 0x0000000202057819 */ /* 0x000fe200000006ff */
[----:B------:R-:W-:Y:S01]  /*4ed0*/  VIADD R0, R0, 0x1f ;  /* 0x0000001f00007836 */ /* 0x000fe20000000000 */
[----:B------:R-:W-:Y:S02]  /*4ee0*/  ISETP.NE.AND.EX P0, PT, RZ, UR5, PT, P0 ;  /* 0x00000005ff007c0c */ /* 0x000fe4000bf05300 */
[----:B------:R-:W-:Y:S02]  /*4ef0*/  LOP3.LUT R4, R4, 0x18, R5, 0x78, !PT ;  /* 0x0000001804047812 */ /* 0x000fe400078e7805 */
[----:B-----5:R-:W-:-:S02]  /*4f00*/  FSEL R41, R18, UR4, !P0 ;  /* 0x0000000412297c08 */ /* 0x020fc4000c000000 */
[----:B------:R-:W-:Y:S02]  /*4f10*/  ISETP.GT.U32.AND P1, PT, R0, 0x3e, PT ;  /* 0x0000003e0000780c */ /* 0x000fe40003f24070 */
[----:B------:R-:W-:Y:S01]  /*4f20*/  LOP3.LUT R24, R3, R4, RZ, 0xfc, !PT ;  /* 0x0000000403187212 */ /* 0x000fe200078efcff */
[-C--:B------:R-:W-:Y:S01]  /*4f30*/  FMUL R0, R56, R41.reuse ;  /* 0x0000002938007220 */ /* 0x080fe20000400000 */
[-C--:B------:R-:W-:Y:S01]  /*4f40*/  FMUL R3, R57, R41.reuse ;  /* 0x0000002939037220 */ /* 0x080fe20000400000 */
[-C--:B------:R-:W-:Y:S01]  /*4f50*/  FMUL R4, R58, R41.reuse ;  /* 0x000000293a047220 */ /* 0x080fe20000400000 */
[-C--:B------:R-:W-:Y:S01]  /*4f60*/  FMUL R5, R59, R41.reuse ;  /* 0x000000293b057220 */ /* 0x080fe20000400000 */
[-C--:B------:R-:W-:Y:S01]  /*4f70*/  FMUL R6, R60, R41.reuse ;  /* 0x000000293c067220 */ /* 0x080fe20000400000 */
[-C--:B------:R-:W-:Y:S01]  /*4f80*/  FMUL R7, R61, R41.reuse ;  /* 0x000000293d077220 */ /* 0x080fe20000400000 */
        /* <DEDUP_REMOVED lines=11> */
[----:B------:R-:W-:Y:S01]  /*5040*/  IMAD.MOV.U32 R3, RZ, RZ, 0x20 ;  /* 0x00000020ff037424 */ /* 0x000fe200078e00ff */
[----:B------:R-:W-:Y:S01]  /*5050*/  LOP3.LUT P0, RZ, R2, 0x4, RZ, 0xc0, !PT ;  /* 0x0000000402ff7812 */ /* 0x000fe2000780c0ff */
[-C--:B------:R-:W-:Y:S01]  /*5060*/  FMUL R25, R25, R41.reuse ;  /* 0x0000002919197220 */ /* 0x080fe20000400000 */
[----:B------:R-:W-:Y:S01]  /*5070*/  F2FP.F16.F32.PACK_AB R45, R5, R4 ;  /* 0x00000004052d723e */ /* 0x000fe200000000ff */
[-C--:B------:R-:W-:Y:S01]  /*5080*/  FMUL R26, R26, R41.reuse ;  /* 0x000000291a1a7220 */ /* 0x080fe20000400000 */
[----:B------:R-:W-:Y:S01]  /*5090*/  F2FP.F16.F32.PACK_AB R46, R7, R6 ;  /* 0x00000006072e723e */ /* 0x000fe200000000ff */
[-C--:B------:R-:W-:Y:S01]  /*50a0*/  FMUL R27, R27, R41.reuse ;  /* 0x000000291b1b7220 */ /* 0x080fe20000400000 */
[----:B------:R-:W-:Y:S01]  /*50b0*/  LEA R22, R24, R22, 0x1 ;  /* 0x0000001618167211 */ /* 0x000fe200078e08ff */
        /* <DEDUP_REMOVED lines=13> */
[----:B------:R-:W-:Y:S01]  /*5190*/  F2FP.F16.F32.PACK_AB R47, R9, R8 ;  /* 0x00000008092f723e */ /* 0x000fe200000000ff */
[----:B------:R-:W-:Y:S01]  /*51a0*/  IMAD R24, R24, 0x2, R19 ;  /* 0x0000000218187824 */ /* 0x000fe200078e0213 */
[----:B------:R-:W-:-:S02]  /*51b0*/  F2FP.F16.F32.PACK_AB R4, R11, R10 ;  /* 0x0000000a0b04723e */ /* 0x000fc400000000ff */
[----:B------:R-:W-:Y:S02]  /*51c0*/  F2FP.F16.F32.PACK_AB R5, R13, R12 ;  /* 0x0000000c0d05723e */ /* 0x000fe400000000ff */
[----:B------:R-:W-:Y:S02]  /*51d0*/  F2FP.F16.F32.PACK_AB R6, R15, R14 ;  /* 0x0000000e0f06723e */ /* 0x000fe400000000ff */
[----:B------:R-:W-:Y:S02]  /*51e0*/  F2FP.F16.F32.PACK_AB R7, R21, R20 ;  /* 0x000000141507723e */ /* 0x000fe400000000ff */
[----:B------:R-:W-:Y:S01]  /*51f0*/  SEL R3, R3, 0xffffffe0, !P0 ;  /* 0xffffffe003037807 */ /* 0x000fe20004000000 */
[----:B------:R-:W-:Y:S06]  /*5200*/  @P1 BRA `(.L_x_58) ;  /* 0x0000000000041947 */ /* 0x000fec0003800000 */
[----:B------:R-:W-:-:S04]  /*5210*/  DEPBAR.LE SB0, 0x1 ;  /* 0x000080400000791a */ /* 0x000fc80000000000 */
.L_x_58:
[----:B------:R-:W-:Y:S05]  /*5220*/  WARPSYNC.ALL ;  /* 0x0000000000007948 */ /* 0x000fea0003800000 */
[----:B------:R-:W-:Y:S01]  /*5230*/  BAR.SYNC.DEFER_BLOCKING 0x1, 0x80 ;  /* 0x0042000000007b1d */ /* 0x000fe20000010000 */
[----:B------:R-:W-:Y:S01]  /*5240*/  IMAD.IADD R0, R22, 0x1, R3 ;  /* 0x0000000116007824 */ /* 0x000fe200078e0203 */
[----:B------:R-:W-:Y:S02]  /*5250*/  F2FP.F16.F32.PACK_AB R8, R25, R26 ;  /* 0x0000001a1908723e */ /* 0x000fe400000000ff */
[----:B------:R-:W-:Y:S02]  /*5260*/  F2FP.F16.F32.PACK_AB R9, R27, R28 ;  /* 0x0000001c1b09723e */ /* 0x000fe400000000ff */
[----:B------:R-:W-:Y:S01]  /*5270*/  BSSY B0, `(.L_x_59) ;  /* 0x000001d000007945 */ /* 0x000fe20003800000 */
[----:B------:R-:W-:-:S02]  /*5280*/  F2FP.F16.F32.PACK_AB R10, R29, R30 ;  /* 0x0000001e1d0a723e */ /* 0x000fc400000000ff */
[----:B------:R-:W-:Y:S02]  /*5290*/  F2FP.F16.F32.PACK_AB R11, R31, R32 ;  /* 0x000000201f0b723e */ /* 0x000fe400000000ff */
[----:B------:R-:W-:Y:S02]  /*52a0*/  F2FP.F16.F32.PACK_AB R12, R33, R34 ;  /* 0x00000022210c723e */ /* 0x000fe400000000ff */
[----:B------:R-:W-:Y:S02]  /*52b0*/  F2FP.F16.F32.PACK_AB R13, R35, R36 ;  /* 0x00000024230d723e */ /* 0x000fe400000000ff */
[----:B------:R-:W-:Y:S02]  /*52c0*/  F2FP.F16.F32.PACK_AB R14, R37, R38 ;  /* 0x00000026250e723e */ /* 0x000fe400000000ff */
[----:B------:R-:W-:Y:S02]  /*52d0*/  F2FP.F16.F32.PACK_AB R15, R39, R40 ;  /* 0x00000028270f723e */ /* 0x000fe400000000ff */
[----:B------:R-:W-:Y:S01]  /*52e0*/  IADD3 R3, R3, 0x1000, R22 ;  /* 0x0000100003037810 */ /* 0x000fe20007ffe016 */
[----:B------:R1:W-:Y:S04]  /*52f0*/  STSM.16.M88.4 [R24+0xbe00], R44 ;  /* 0x00be002c18007844 */ /* 0x0003e80000000200 */
[----:B------:R1:W-:Y:S01]  /*5300*/  STSM.16.M88.4 [R0], R4 ;  /* 0x0000000400007844 */ /* 0x0003e20000000200 */
[----:B------:R-:W-:Y:S01]  /*5310*/  @!PT LDS RZ, [RZ] ;  /* 0x00000000fffff984 */ /* 0x000fe20000000800 */
[----:B------:R-:W-:Y:S01]  /*5320*/  @!PT LDS RZ, [RZ] ;  /* 0x00000000fffff984 */ /* 0x000fe20000000800 */
[----:B------:R-:W-:Y:S01]  /*5330*/  @!PT LDS RZ, [RZ] ;  /* 0x00000000fffff984 */ /* 0x000fe20000000800 */
[----:B------:R-:W-:Y:S01]  /*5340*/  @!PT LDS RZ, [RZ] ;  /* 0x00000000fffff984 */ /* 0x000fe20000000800 */
[----:B------:R2:W-:Y:S06]  /*5350*/  MEMBAR.ALL.CTA ;  /* 0x0000000000007992 */ /* 0x0005ec0000008000 */
[----:B--2---:R-:W2:Y:S02]  /*5360*/  FENCE.VIEW.ASYNC.S ;  /* 0x00000000000073c6 */ /* 0x004ea40000000000 */
[----:B--2---:R-:W-:Y:S06]  /*5370*/  BAR.SYNC.DEFER_BLOCKING 0x1, 0x80 ;  /* 0x0042000000007b1d */ /* 0x004fec0000010000 */
[----:B------:R-:W-:Y:S05]  /*5380*/  @P1 BRA `(.L_x_60) ;  /* 0x00000000002c1947 */ /* 0x000fea0003800000 */
[----:B------:R-:W-:Y:S01]  /*5390*/  R2UR UR40, R19 ;  /* 0x00000000132872ca */ /* 0x000fe200000e0000 */
[----:B------:R-:W-:Y:S02]  /*53a0*/  UIADD3 UR43, -UR39, URZ, URZ ;  /* 0x0000003f272b7290 */ /* 0x000fe4000fffe13f */
[----:B------:R-:W-:Y:S01]  /*53b0*/  UIADD3 UR6, UP0, UR54, 0x670, URZ ;  /* 0x0000067036067890 */ /* 0x000fe2000ff1e03f */
[----:B------:R-:W-:Y:S01]  /*53c0*/  ULDC UR4, c[0x0][0xa10] ;  /* 0x0002840000047ab9 */ /* 0x000fe20000000800 */
[----:B------:R-:W-:Y:S01]  /*53d0*/  UMOV UR41, URZ ;  /* 0x0000003f00297c82 */ /* 0x000fe20008000000 */
[----:B------:R-:W-:Y:S02]  /*53e0*/  UIMAD UR43, UR4, UR43, UR45 ;  /* 0x0000002b042b72a4 */ /* 0x000fe4000f8e022d */
[----:B------:R-:W-:-:S05]  /*53f0*/  UIADD3.X UR7, URZ, UR55, URZ, UP0, !UPT ;  /* 0x000000373f077290 */ /* 0x000fca00087fe43f */
[----:B------:R-:W-:-:S09]  /*5400*/  UIADD3 UR40, UR40, 0xbe00, URZ ;  /* 0x0000be0028287890 */ /* 0x000fd2000fffe03f */
[----:B------:R2:W-:Y:S01]  /*5410*/  UTMASTG.4D [UR40], [UR6] ;  /* 0x00000028060073b5 */ /* 0x0005e20008018000 */
[----:B------:R0:W-:Y:S01]  /*5420*/  UTMACMDFLUSH ;  /* 0x00000000000079b7 */ /* 0x0001e20000000000 */
[----:B--2---:R-:W-:-:S04]  /*5430*/  DEPBAR.LE SB0, 0x1 ;  /* 0x000080400000791a */ /* 0x004fc80000000000 */
.L_x_60:
[----:B------:R-:W-:Y:S05]  /*5440*/  BSYNC B0 ;  /* 0x0000000000007941 */ /* 0x000fea0003800000 */
.L_x_59:
[----:B------:R-:W-:Y:S06]  /*5450*/  BAR.SYNC.DEFER_BLOCKING 0x1, 0x80 ;  /* 0x0042000000007b1d */ /* 0x000fec0000010000 */
[----:B------:R-:W-:Y:S01]  /*5460*/  BSSY B0, `(.L_x_61) ;  /* 0x0000015000007945 */ /* 0x000fe20003800000 */
[----:B------:R2:W-:Y:S04]  /*5470*/  STSM.16.M88.4 [R22+0x1000], R8 ;  /* 0x0010000816007844 */ /* 0x0005e80000000200 */
[----:B------:R2:W-:Y:S01]  /*5480*/  STSM.16.M88.4 [R3], R12 ;  /* 0x0000000c03007844 */ /* 0x0005e20000000200 */
[----:B------:R-:W-:Y:S01]  /*5490*/  @!PT LDS RZ, [RZ] ;  /* 0x00000000fffff984 */ /* 0x000fe20000000800 */
[----:B------:R-:W-:Y:S01]  /*54a0*/  @!PT LDS RZ, [RZ] ;  /* 0x00000000fffff984 */ /* 0x000fe20000000800 */
[----:B------:R-:W-:Y:S01]  /*54b0*/  @!PT LDS RZ, [RZ] ;  /* 0x00000000fffff984 */ /* 0x000fe20000000800 */
[----:B------:R-:W-:Y:S01]  /*54c0*/  @!PT LDS RZ, [RZ] ;  /* 0x00000000fffff984 */ /* 0x000fe20000000800 */
[----:B------:R3:W-:Y:S06]  /*54d0*/  MEMBAR.ALL.CTA ;  /* 0x0000000000007992 */ /* 0x0007ec0000008000 */
[----:B---3--:R-:W3:Y:S02]  /*54e0*/  FENCE.VIEW.ASYNC.S ;  /* 0x00000000000073c6 */ /* 0x008ee40000000000 */
[----:B---3--:R-:W-:Y:S06]  /*54f0*/  BAR.SYNC.DEFER_BLOCKING 0x1, 0x80 ;  /* 0x0042000000007b1d */ /* 0x008fec0000010000 */
[----:B------:R-:W-:Y:S05]  /*5500*/  @P1 BRA `(.L_x_62) ;  /* 0x0000000000281947 */ /* 0x000fea0003800000 */
[----:B------:R-:W-:Y:S01]  /*5510*/  R2UR UR40, R19 ;  /* 0x00000000132872ca */ /* 0x000fe200000e0000 */
[----:B------:R-:W-:Y:S02]  /*5520*/  UIADD3 UR43, -UR39, URZ, URZ ;  /* 0x0000003f272b7290 */ /* 0x000fe4000fffe13f */
[----:B------:R-:W-:Y:S01]  /*5530*/  UIADD3 UR6, UP0, UR54, 0x670, URZ ;  /* 0x0000067036067890 */ /* 0x000fe2000ff1e03f */
[----:B------:R-:W-:Y:S01]  /*5540*/  ULDC UR4, c[0x0][0xa10] ;  /* 0x0002840000047ab9 */ /* 0x000fe20000000800 */
[----:B------:R-:W-:Y:S01]  /*5550*/  UMOV UR41, 0x20 ;  /* 0x0000002000297882 */ /* 0x000fe20000000000 */
[----:B------:R-:W-:Y:S02]  /*5560*/  UIMAD UR43, UR4, UR43, UR45 ;  /* 0x0000002b042b72a4 */ /* 0x000fe4000f8e022d */
[----:B------:R-:W-:-:S05]  /*5570*/  UIADD3.X UR7, URZ, UR55, URZ, UP0, !UPT ;  /* 0x000000373f077290 */ /* 0x000fca00087fe43f */
[----:B------:R-:W-:-:S09]  /*5580*/  UIADD3 UR40, UR40, 0xce00, URZ ;  /* 0x0000ce0028287890 */ /* 0x000fd2000fffe03f */
[----:B------:R3:W-:Y:S02]  /*5590*/  UTMASTG.4D [UR40], [UR6] ;  /* 0x00000028060073b5 */ /* 0x0007e40008018000 */
[----:B---3--:R0:W-:Y:S02]  /*55a0*/  UTMACMDFLUSH ;  /* 0x00000000000079b7 */ /* 0x0081e40000000000 */
.L_x_62:
[----:B------:R-:W-:Y:S05]  /*55b0*/  BSYNC B0 ;  /* 0x0000000000007941 */ /* 0x000fea0003800000 */
.L_x_61:
[----:B------:R-:W-:Y:S01]  /*55c0*/  ULEA UR4, UR52, 0xfffffff8, 0x3 ;  /* 0xfffffff834047891 */ /* 0x000fe2000f8e183f */
[----:B------:R-:W-:-:S04]  /*55d0*/  DEPBAR.LE SB0, 0x0 ;  /* 0x000080000000791a */ /* 0x000fc80000000000 */
[----:B------:R-:W-:Y:S01]  /*55e0*/  ULOP3.LUT UR4, UR4, 0x8, URZ, 0xc0, !UPT ;  /* 0x0000000804047892 */ /* 0x000fe2000f8ec03f */
[----:B------:R-:W-:-:S03]  /*55f0*/  LOP3.LUT R23, R23, 0x1, RZ, 0x3c, !PT ;  /* 0x0000000117177812 */ /* 0x000fc600078e3cff */
[----:B------:R-:W-:-:S06]  /*5600*/  ULOP3.LUT UR4, UR4, 0x18, URZ, 0x3c, !UPT ;  /* 0x0000001804047892 */ /* 0x000fcc000f8e3c3f */
[----:B-1----:R-:W-:Y:S01]  /*5610*/  MOV R0, UR4 ;  /* 0x0000000400007c02 */ /* 0x002fe20008000f00 */
[----:B------:R-:W-:Y:S02]  /*5620*/  ULDC UR4, c[0x0][0xc] ;  /* 0x0000030000047ab9 */ /* 0x000fe40000000800 */
[----:B------:R-:W-:Y:S01]  /*5630*/  VIADD R17, R17, UR4 ;  /* 0x0000000411117c36 */ /* 0x000fe20008000000 */
[----:B------:R-:W-:Y:S01]  /*5640*/  ULDC UR4, c[0x0][0xa00] ;  /* 0x0002800000047ab9 */ /* 0x000fe20000000800 */
[----:B------:R1:W-:Y:S03]  /*5650*/  SYNCS.ARRIVE.TRANS64.A1T0 RZ, [R0+UR49+0x12490], RZ ;  /* 0x012490ff00ff79a7 */ /* 0x0003e60008100031 */
[----:B------:R-:W-:-:S13]  /*5660*/  ISETP.GE.AND P0, PT, R17, UR4, PT ;  /* 0x0000000411007c0c */ /* 0x000fda000bf06270 */
[----:B-1----:R-:W-:Y:S05]  /*5670*/  @!P0 BRA `(.L_x_63) ;  /* 0xffffffb400888947 */ /* 0x002fea000383ffff */
[----:B------:R-:W-:Y:S05]  /*5680*/  EXIT ;  /* 0x000000000000794d */ /* 0x000fea0003800000 */
.L_x_6:
[----:B------:R-:W-:-:S08]  /*5690*/  NOP ;  /* 0x0000000000007918 */ /* 0x000fd00000000000 */
[----:B------:R-:W2:-:S00]  /*56a0*/  USETMAXREG.DEALLOC.CTAPOOL 0x18 ;  /* 0x00000018000079c8 */ /* 0x000e8000080e0500 */
[----:B------:R-:W-:-:S13]  /*56b0*/  PLOP3.LUT P3, PT, PT, PT, UP0, 0x80, 0x0 ;  /* 0x000000000000781c */ /* 0x000fda0003f6f008 */
[----:B--2---:R-:W-:Y:S05]  /*56c0*/  @!P3 BRA `(.L_x_64) ;  /* 0x000000080038b947 */ /* 0x004fea0003800000 */
[----:B------:R-:W-:-:S13]  /*56d0*/  PLOP3.LUT P2, PT, PT, PT, UP1, 0x80, 0x0 ;  /* 0x000000000000781c */ /* 0x000fda0003f4f018 */
[----:B-1----:R-:W-:Y:S05]  /*56e0*/  @P2 EXIT ;  /* 0x000000000000294d */ /* 0x002fea0003800000 */
[----:B------:R-:W-:Y:S02]  /*56f0*/  ULDC UR4, c[0x0][0xa00] ;  /* 0x0002800000047ab9 */ /* 0x000fe40000000800 */
[----:B------:R-:W-:-:S13]  /*5700*/  ISETP.GE.AND P2, PT, R17, UR4, PT ;  /* 0x0000000411007c0c */ /* 0x000fda000bf46270 */
[----:B------:R-:W-:Y:S05]  /*5710*/  @P2 EXIT ;  /* 0x000000000000294d */ /* 0x000fea0003800000 */
[----:B------:R-:W-:Y:S01]  /*5720*/  LOP3.LUT P2, RZ, R2, 0x1f, RZ, 0xc0, !PT ;  /* 0x0000001f02ff7812 */ /* 0x000fe2000784c0ff */
[----:B------:R-:W-:Y:S01]  /*5730*/  BSSY B0, `(.L_x_65) ;  /* 0x0000086000007945 */ /* 0x000fe20003800000 */
[----:B------:R-:W-:Y:S01]  /*5740*/  IMAD.MOV.U32 R4, RZ, RZ, 0x1 ;  /* 0x00000001ff047424 */ /* 0x000fe200078e00ff */
[----:B------:R-:W-:Y:S01]  /*5750*/  MOV R0, RZ ;  /* 0x000000ff00007202 */ /* 0x000fe20000000f00 */
[----:B------:R-:W-:Y:S01]  /*5760*/  IMAD.MOV.U32 R5, RZ, RZ, 0x1 ;  /* 0x00000001ff057424 */ /* 0x000fe200078e00ff */
[----:B------:R-:W-:Y:S01]  /*5770*/  PLOP3.LUT P0, PT, P2, P0, PT, 0x2a, 0x0 ;  /* 0x000000000000781c */ /* 0x000fe20001700572 */
[----:B------:R-:W-:Y:S01]  /*5780*/  ULOP3.LUT UR6, UR50, 0x2, URZ, 0xfc, !UPT ;  /* 0x0000000232067892 */ /* 0x000fe2000f8efc3f */
[----:B------:R-:W-:Y:S01]  /*5790*/  ULDC UR7, c[0x0][0xc] ;  /* 0x0000030000077ab9 */ /* 0x000fe20000000800 */
[----:B------:R-:W-:Y:S01]  /*57a0*/  ULDC.64 UR14, c[0x0][0x198] ;  /* 0x00006600000e7ab9 */ /* 0x000fe20000000a00 */
[----:B------:R-:W-:-:S09]  /*57b0*/  ULDC UR18, c[0x0][0xa00] ;  /* 0x0002800000127ab9 */ /* 0x000fd20000000800 */
.L_x_80:
[----:B------:R-:W1:Y:S01]  /*57c0*/  LDC R6, c[0x0][0xa04] ;  /* 0x00028100ff067b82 */ /* 0x000e620000000800 */
[----:B------:R-:W-:Y:S01]  /*57d0*/  IMAD.MOV.U32 R7, RZ, RZ, R17 ;  /* 0x000000ffff077224 */ /* 0x000fe200078e0011 */
[----:B------:R-:W-:-:S06]  /*57e0*/  UMOV UR4, 0xffffffff ;  /* 0xffffffff00047882 */ /* 0x000fcc0000000000 */
[----:B------:R-:W2:Y:S08]  /*57f0*/  LDC R10, c[0x0][0xa10] ;  /* 0x00028400ff0a7b82 */ /* 0x000eb00000000800 */
[----:B------:R-:W3:Y:S01]  /*5800*/  LDC R13, c[0x0][0xa1c] ;  /* 0x00028700ff0d7b82 */ /* 0x000ee20000000800 */
[----:B-1----:R-:W-:Y:S02]  /*5810*/  ISETP.NE.AND P2, PT, R6, 0x1, PT ;  /* 0x000000010600780c */ /* 0x002fe40003f45270 */
[----:B--2---:R-:W-:-:S11]  /*5820*/  ISETP.NE.AND P3, PT, R10, 0x1, PT ;  /* 0x000000010a00780c */ /* 0x004fd60003f65270 */
[----:B------:R-:W1:Y:S01]  /*5830*/  @P2 LDC.64 R8, c[0x0][0xa08] ;  /* 0x00028200ff082b82 */ /* 0x000e620000000a00 */
[----:B---3--:R-:W-:-:S07]  /*5840*/  ISETP.NE.AND P4, PT, R13, 0x1, PT ;  /* 0x000000010d00780c */ /* 0x008fce0003f85270 */
[----:B------:R-:W2:Y:S08]  /*5850*/  @P3 LDC R12, c[0x0][0xa14] ;  /* 0x00028500ff0c3b82 */ /* 0x000eb00000000800 */
[----:B------:R-:W3:Y:S08]  /*5860*/  @P3 LDC R11, c[0x0][0xa18] ;  /* 0x00028600ff0b3b82 */ /* 0x000ef00000000800 */
[----:B------:R-:W4:Y:S01]  /*5870*/  @P4 LDC.64 R2, c[0x0][0xa20] ;  /* 0x00028800ff024b82 */ /* 0x000f220000000a00 */
[----:B-1----:R-:W-:-:S05]  /*5880*/  @P2 IMAD.HI.U32 R8, R17, R8, RZ ;  /* 0x0000000811082227 */ /* 0x002fca00078e00ff */
[----:B------:R-:W-:-:S04]  /*5890*/  @P2 SHF.R.U32.HI R7, RZ, R9, R8 ;  /* 0x00000009ff072219 */ /* 0x000fc80000011608 */
[----:B------:R-:W-:Y:S01]  /*58a0*/  MOV R9, R7 ;  /* 0x0000000700097202 */ /* 0x000fe20000000f00 */
[----:B--2---:R-:W-:-:S05]  /*58b0*/  @P3 IMAD.HI.U32 R8, R7, R12, RZ ;  /* 0x0000000c07083227 */ /* 0x004fca00078e00ff */
[----:B---3--:R-:W-:-:S05]  /*58c0*/  @P3 SHF.R.U32.HI R9, RZ, R11, R8 ;  /* 0x0000000bff093219 */ /* 0x008fca0000011608 */
[----:B----4-:R-:W-:-:S04]  /*58d0*/  @P4 IMAD.HI.U32 R8, R9, R2, RZ ;  /* 0x0000000209084227 */ /* 0x010fc800078e00ff */
[----:B------:R-:W-:Y:S01]  /*58e0*/  IMAD.MOV.U32 R2, RZ, RZ, R9 ;  /* 0x000000ffff027224 */ /* 0x000fe200078e0009 */
[----:B------:R-:W-:Y:S02]  /*58f0*/  @P4 SHF.R.U32.HI R2, RZ, R3, R8 ;  /* 0x00000003ff024219 */ /* 0x000fe40000011608 */
[----:B------:R-:W-:-:S03]  /*5900*/  IADD3 R3, -R9, RZ, RZ ;  /* 0x000000ff09037210 */ /* 0x000fc60007ffe1ff */
[----:B------:R-:W-:Y:S02]  /*5910*/  IMAD.MOV R2, RZ, RZ, -R2 ;  /* 0x000000ffff027224 */ /* 0x000fe400078e0a02 */
[----:B------:R-:W-:Y:S02]  /*5920*/  IMAD R10, R10, R3, R7 ;  /* 0x000000030a0a7224 */ /* 0x000fe400078e0207 */
[----:B------:R-:W-:Y:S01]  /*5930*/  IMAD R2, R13, R2, R9 ;  /* 0x000000020d027224 */ /* 0x000fe200078e0209 */
[----:B------:R-:W-:Y:S06]  /*5940*/  BRA.DIV UR4, `(.L_x_66) ;  /* 0x0000001604e07947 */ /* 0x000fec000b800000 */
[----:B------:R-:W-:-:S13]  /*5950*/  ELECT P6, URZ, PT ;  /* 0x00000000003f782f */ /* 0x000fda00038c0000 */
.L_x_117:
[----:B------:R-:W-:Y:S01]  /*5960*/  IMAD.MOV R3, RZ, RZ, -R7 ;  /* 0x000000ffff037224 */ /* 0x000fe200078e0a07 */
[----:B------:R-:W-:Y:S03]  /*5970*/  BSSY B1, `(.L_x_67) ;  /* 0x0000029000017945 */ /* 0x000fe60003800000 */
[----:B------:R-:W-:Y:S01]  /*5980*/  IMAD R3, R6, R3, R17 ;  /* 0x0000000306037224 */ /* 0x000fe200078e0211 */
[----:B------:R-:W-:-:S03]  /*5990*/  MOV R6, RZ ;  /* 0x000000ff00067202 */ /* 0x000fc60000000f00 */
[----:B------:R-:W-:Y:S01]  /*59a0*/  IMAD.SHL.U32 R3, R3, 0x80, RZ ;  /* 0x0000008003037824 */ /* 0x000fe200078e00ff */
[----:B------:R-:W-:Y:S06]  /*59b0*/  @!P6 BRA `(.L_x_68) ;  /* 0x000000000090e947 */ /* 0x000fec0003800000 */
[----:B------:R-:W1:Y:S01]  /*59c0*/  S2R R7, SR_CgaCtaId ;  /* 0x0000000000077919 */ /* 0x000e620000008800 */
[----:B------:R-:W-:-:S04]  /*59d0*/  MOV R6, 0x400 ;  /* 0x0000040000067802 */ /* 0x000fc80000000f00 */
[----:B-1----:R-:W-:Y:S02]  /*59e0*/  LEA R9, R7, R6, 0x18 ;  /* 0x0000000607097211 */ /* 0x002fe400078ec0ff */
[----:B------:R-:W-:-:S03]  /*59f0*/  SHF.L.U32 R6, R5, 0x1f, RZ ;  /* 0x0000001f05067819 */ /* 0x000fc600000006ff */
[----:B------:R-:W-:-:S04]  /*5a00*/  IMAD R7, R0, 0x8, R9 ;  /* 0x0000000800077824 */ /* 0x000fc800078e0209 */
[----:B------:R-:W1:Y:S02]  /*5a10*/  SYNCS.PHASECHK.TRANS64.TRYWAIT P2, [R7+URZ+0x12460], R6 ;  /* 0x01246006070075a7 */ /* 0x000e64000804017f */
[----:B-1----:R-:W-:Y:S05]  /*5a20*/  @!P2 BRA `(.L_x_69) ;  /* 0x0000001400c8a947 */ /* 0x002fea0003800000 */
.L_x_118:
[----:B------:R-:W-:Y:S01]  /*5a30*/  UPRMT UR4, UR6, 0x9910, URZ ;  /* 0x0000991006047896 */ /* 0x000fe2000800003f */
[----:B-1----:R-:W-:-:S03]  /*5a40*/  @P1 IMAD.MOV.U32 R6, RZ, RZ, 0x2000 ;  /* 0x00002000ff061424 */ /* 0x002fc600078e00ff */
[----:B------:R-:W-:Y:S01]  /*5a50*/  UISETP.NE.AND UP0, UPT, UR4, 0x2, UPT ;  /* 0x000000020400788c */ /* 0x000fe2000bf05270 */
[----:B------:R1:W-:Y:S05]  /*5a60*/  @P1 SYNCS.ARRIVE.TRANS64 RZ, [R7+URZ+0x12450], R6 ;  /* 0x0124500607ff19a7 */ /* 0x0003ea000800003f */
[----:B------:R-:W-:-:S13]  /*5a70*/  PLOP3.LUT P2, PT, PT, PT, UP0, 0x80, 0x0 ;  /* 0x000000000000781c */ /* 0x000fda0003f4f008 */
[----:B-1----:R-:W-:Y:S05]  /*5a80*/  @P2 BRA `(.L_x_70) ;  /* 0x0000000000042947 */ /* 0x002fea0003800000 */
[----:B------:R-:W-:Y:S01]  /*5a90*/  BPT.TRAP 0x1 ;  /* 0x000000040000795c */ /* 0x000fe20000300000 */
.L_x_70:
[----:B------:R-:W-:Y:S05]  /*5aa0*/  @P0 BRA `(.L_x_71) ;  /* 0x0000000000040947 */ /* 0x000fea0003800000 */
[----:B------:R-:W-:Y:S01]  /*5ab0*/  BPT.TRAP 0x1 ;  /* 0x000000040000795c */ /* 0x000fe20000300000 */
.L_x_71:
[----:B------:R-:W-:Y:S01]  /*5ac0*/  R2UR UR4, R9 ;  /* 0x00000000090472ca */ /* 0x000fe200000e0000 */
[----:B------:R-:W-:Y:S01]  /*5ad0*/  UIADD3 UR16, UP0, UR14, 0xf0, URZ ;  /* 0x000000f00e107890 */ /* 0x000fe2000ff1e03f */
[----:B------:R-:W-:Y:S01]  /*5ae0*/  R2UR UR9, R7 ;  /* 0x00000000070972ca */ /* 0x000fe200000e0000 */
[----:B------:R-:W-:Y:S01]  /*5af0*/  UMOV UR5, 0x10000000 ;  /* 0x1000000000057882 */ /* 0x000fe20000000000 */
[----:B------:R-:W-:Y:S01]  /*5b00*/  R2UR UR8, R0 ;  /* 0x00000000000872ca */ /* 0x000fe200000e0000 */
[----:B------:R-:W-:Y:S01]  /*5b10*/  UIADD3.X UR17, URZ, UR15, URZ, UP0, !UPT ;  /* 0x0000000f3f117290 */ /* 0x000fe200087fe43f */
[----:B------:R-:W-:Y:S01]  /*5b20*/  R2UR UR11, R3 ;  /* 0x00000000030b72ca */ /* 0x000fe200000e0000 */
[----:B------:R-:W-:Y:S01]  /*5b30*/  UMOV UR10, URZ ;  /* 0x0000003f000a7c82 */ /* 0x000fe20008000000 */
[----:B------:R-:W-:Y:S02]  /*5b40*/  R2UR UR12, R10 ;  /* 0x000000000a0c72ca */ /* 0x000fe400000e0000 */
[----:B------:R-:W-:-:S02]  /*5b50*/  R2UR UR13, R2 ;  /* 0x00000000020d72ca */ /* 0x000fc400000e0000 */
[----:B------:R-:W-:-:S03]  /*5b60*/  IADD3 R0, R0, 0x1, RZ ;  /* 0x0000000100007810 */ /* 0x000fc60007ffe0ff */
[----:B------:R-:W-:Y:S01]  /*5b70*/  UIADD3 UR9, UR9, 0x12450, URZ ;  /* 0x0001245009097890 */ /* 0x000fe2000fffe03f */
[----:B------:R-:W-:Y:S01]  /*5b80*/  ISETP.NE.AND P2, PT, R0, 0x2, PT ;  /* 0x000000020000780c */ /* 0x000fe20003f45270 */
[----:B------:R-:W-:-:S03]  /*5b90*/  ULEA UR8, UR8, UR4, 0xd ;  /* 0x0000000408087291 */ /* 0x000fc6000f8e683f */
[----:B------:R-:W-:Y:S01]  /*5ba0*/  UMOV UR4, 0x0 ;  /* 0x0000000000047882 */ /* 0x000fe20000000000 */
[----:B------:R-:W-:Y:S02]  /*5bb0*/  SEL R6, RZ, 0x1, P2 ;  /* 0x00000001ff067807 */ /* 0x000fe40001000000 */
[----:B------:R-:W-:Y:S02]  /*5bc0*/  SEL R0, R0, RZ, P2 ;  /* 0x000000ff00007207 */ /* 0x000fe40001000000 */
[----:B------:R-:W-:Y:S01]  /*5bd0*/  LOP3.LUT R5, R5, R6, RZ, 0x3c, !PT ;  /* 0x0000000605057212 */ /* 0x000fe200078e3cff */
[----:B------:R1:W-:Y:S02]  /*5be0*/  UTMALDG.4D [UR8], [UR16], desc[UR4] ;  /* 0x00000408100075b4 */ /* 0x0003e40008019000 */
[----:B-1----:R-:W-:-:S07]  /*5bf0*/  IMAD.MOV.U32 R6, RZ, RZ, 0x40 ;  /* 0x00000040ff067424 */ /* 0x002fce00078e00ff */
.L_x_68:
[----:B------:R-:W-:Y:S05]  /*5c00*/  BSYNC B1 ;  /* 0x0000000000017941 */ /* 0x000fea0003800000 */
.L_x_67:
[----:B------:R-:W-:Y:S01]  /*5c10*/  LOP3.LUT P2, RZ, R4, 0xff, RZ, 0xc0, !PT ;  /* 0x000000ff04ff7812 */ /* 0x000fe2000784c0ff */
[----:B------:R-:W-:-:S12]  /*5c20*/  BSSY B1, `(.L_x_72) ;  /* 0x0000009000017945 */ /* 0x000fd80003800000 */
[----:B------:R-:W-:Y:S05]  /*5c30*/  @!P2 BRA `(.L_x_73) ;  /* 0x00000000001ca947 */ /* 0x000fea0003800000 */
[----:B------:R-:W1:Y:S01]  /*5c40*/  S2R R7, SR_CgaCtaId ;  /* 0x0000000000077919 */ /* 0x000e620000008800 */
[----:B------:R-:W-:-:S04]  /*5c50*/  MOV R4, 0x400 ;  /* 0x0000040000047802 */ /* 0x000fc80000000f00 */
[----:B-1----:R-:W-:Y:S02]  /*5c60*/  LEA R7, R7, R4, 0x18 ;  /* 0x0000000407077211 */ /* 0x002fe400078ec0ff */
[----:B------:R-:W-:Y:S02]  /*5c70*/  SHF.L.U32 R4, RZ, 0x1f, RZ ;  /* 0x0000001fff047819 */ /* 0x000fe400000006ff */
[----:B------:R1:W-:Y:S02]  /*5c80*/  SYNCS.ARRIVE.TRANS64.A1T0 RZ, [R7+URZ+0x124b0], RZ ;  /* 0x0124b0ff07ff79a7 */ /* 0x0003e4000810003f */
[----:B------:R-:W2:Y:S02]  /*5c90*/  SYNCS.PHASECHK.TRANS64.TRYWAIT P2, [R7+URZ+0x124b0], R4 ;  /* 0x0124b004070075a7 */ /* 0x000ea4000804017f */
[----:B-12---:R-:W-:Y:S05]  /*5ca0*/  @!P2 BRA `(.L_x_74) ;  /* 0x00000014003ca947 */ /* 0x006fea0003800000 */
.L_x_73:
[----:B------:R-:W-:Y:S05]  /*5cb0*/  BSYNC B1 ;  /* 0x0000000000017941 */ /* 0x000fea0003800000 */
.L_x_72:
[----:B------:R-:W-:Y:S04]  /*5cc0*/  BSSY B1, `(.L_x_75) ;  /* 0x0000028000017945 */ /* 0x000fe80003800000 */
[----:B------:R-:W-:Y:S05]  /*5cd0*/  @!P6 BRA `(.L_x_76) ;  /* 0x000000000098e947 */ /* 0x000fea0003800000 */
[----:B-1----:R-:W1:Y:S01]  /*5ce0*/  S2R R7, SR_CgaCtaId ;  /* 0x0000000000077919 */ /* 0x002e620000008800 */
[----:B------:R-:W-:Y:S02]  /*5cf0*/  MOV R4, 0x400 ;  /* 0x0000040000047802 */ /* 0x000fe40000000f00 */
[----:B------:R-:W-:Y:S02]  /*5d00*/  SHF.L.U32 R9, R5, 0x1f, RZ ;  /* 0x0000001f05097819 */ /* 0x000fe400000006ff */
[----:B-1----:R-:W-:-:S05]  /*5d10*/  LEA R7, R7, R4, 0x18 ;  /* 0x0000000407077211 */ /* 0x002fca00078ec0ff */
[----:B------:R-:W-:-:S04]  /*5d20*/  IMAD R4, R0, 0x8, R7 ;  /* 0x0000000800047824 */ /* 0x000fc800078e0207 */
[----:B------:R-:W1:Y:S02]  /*5d30*/  SYNCS.PHASECHK.TRANS64.TRYWAIT P2, [R4+URZ+0x12460], R9 ;  /* 0x01246009040075a7 */ /* 0x000e64000804017f */
[----:B-1----:R-:W-:Y:S05]  /*5d40*/  @!P2 BRA `(.L_x_77) ;  /* 0x000000140028a947 */ /* 0x002fea0003800000 */
.L_x_119:
[----:B------:R-:W-:Y:S01]  /*5d50*/  UPRMT UR4, UR6, 0x9910, URZ ;  /* 0x0000991006047896 */ /* 0x000fe2000800003f */
[----:B-1----:R-:W-:-:S03]  /*5d60*/  @P1 MOV R9, 0x2000 ;  /* 0x0000200000091802 */ /* 0x002fc60000000f00 */
[----:B------:R-:W-:Y:S01]  /*5d70*/  UISETP.NE.AND UP0, UPT, UR4, 0x2, UPT ;  /* 0x000000020400788c */ /* 0x000fe2000bf05270 */
[----:B------:R1:W-:Y:S05]  /*5d80*/  @P1 SYNCS.ARRIVE.TRANS64 RZ, [R4+URZ+0x12450], R9 ;  /* 0x0124500904ff19a7 */ /* 0x0003ea000800003f */
[----:B------:R-:W-:-:S13]  /*5d90*/  PLOP3.LUT P2, PT, PT, PT, UP0, 0x80, 0x0 ;  /* 0x000000000000781c */ /* 0x000fda0003f4f008 */
[----:B-1----:R-:W-:Y:S05]  /*5da0*/  @P2 BRA `(.L_x_78) ;  /* 0x0000000000042947 */ /* 0x002fea0003800000 */
[----:B------:R-:W-:Y:S01]  /*5db0*/  BPT.TRAP 0x1 ;  /* 0x000000040000795c */ /* 0x000fe20000300000 */
.L_x_78:
[----:B------:R-:W-:Y:S05]  /*5dc0*/  @P0 BRA `(.L_x_79) ;  /* 0x0000000000040947 */ /* 0x000fea0003800000 */
[----:B------:R-:W-:Y:S01]  /*5dd0*/  BPT.TRAP 0x1 ;  /* 0x000000040000795c */ /* 0x000fe20000300000 */
.L_x_79:
[----:B------:R-:W-:Y:S01]  /*5de0*/  R2UR UR4, R7 ;  /* 0x00000000070472ca */ /* 0x000fe200000e0000 */
[----:B------:R-:W-:Y:S01]  /*5df0*/  UIADD3 UR16, UP0, UR14, 0xf0, URZ ;  /* 0x000000f00e107890 */ /* 0x000fe2000ff1e03f */
[----:B------:R-:W-:Y:S01]  /*5e00*/  R2UR UR11, R3 ;  /* 0x00000000030b72ca */ /* 0x000fe200000e0000 */
[----:B------:R-:W-:Y:S01]  /*5e10*/  UMOV UR10, URZ ;  /* 0x0000003f000a7c82 */ /* 0x000fe20008000000 */
[----:B------:R-:W-:Y:S01]  /*5e20*/  R2UR UR5, R6 ;  /* 0x00000000060572ca */ /* 0x000fe200000e0000 */
[----:B------:R-:W-:Y:S01]  /*5e30*/  UIADD3.X UR17, URZ, UR15, URZ, UP0, !UPT ;  /* 0x0000000f3f117290 */ /* 0x000fe200087fe43f */
[----:B------:R-:W-:Y:S02]  /*5e40*/  R2UR UR9, R4 ;  /* 0x00000000040972ca */ /* 0x000fe400000e0000 */
[C---:B------:R-:W-:Y:S01]  /*5e50*/  R2UR UR8, R0.reuse ;  /* 0x00000000000872ca */ /* 0x040fe200000e0000 */
[----:B------:R-:W-:Y:S01]  /*5e60*/  VIADD R0, R0, 0x1 ;  /* 0x0000000100007836 */ /* 0x000fe20000000000 */
[----:B------:R-:W-:-:S02]  /*5e70*/  R2UR UR12, R10 ;  /* 0x000000000a0c72ca */ /* 0x000fc400000e0000 */
[----:B------:R-:W-:Y:S02]  /*5e80*/  R2UR UR13, R2 ;  /* 0x00000000020d72ca */ /* 0x000fe400000e0000 */
[----:B------:R-:W-:-:S03]  /*5e90*/  ISETP.NE.AND P2, PT, R0, 0x2, PT ;  /* 0x000000020000780c */ /* 0x000fc60003f45270 */
[----:B------:R-:W-:Y:S01]  /*5ea0*/  UIADD3 UR11, UR11, UR5, URZ ;  /* 0x000000050b0b7290 */ /* 0x000fe2000fffe03f */
[----:B------:R-:W-:Y:S01]  /*5eb0*/  SEL R2, RZ, 0x1, P2 ;  /* 0x00000001ff027807 */ /* 0x000fe20001000000 */
[----:B------:R-:W-:Y:S01]  /*5ec0*/  UIADD3 UR9, UR9, 0x12450, URZ ;  /* 0x0001245009097890 */ /* 0x000fe2000fffe03f */
[----:B------:R-:W-:Y:S01]  /*5ed0*/  SEL R0, R0, RZ, P2 ;  /* 0x000000ff00007207 */ /* 0x000fe20001000000 */
[----:B------:R-:W-:Y:S01]  /*5ee0*/  ULEA UR8, UR8, UR4, 0xd ;  /* 0x0000000408087291 */ /* 0x000fe2000f8e683f */
[----:B------:R-:W-:Y:S01]  /*5ef0*/  LOP3.LUT R5, R5, R2, RZ, 0x3c, !PT ;  /* 0x0000000205057212 */ /* 0x000fe200078e3cff */
[----:B------:R-:W-:Y:S01]  /*5f00*/  UMOV UR5, 0x10000000 ;  /* 0x1000000000057882 */ /* 0x000fe20000000000 */
[----:B------:R-:W-:-:S06]  /*5f10*/  UMOV UR4, 0x0 ;  /* 0x0000000000047882 */ /* 0x000fcc0000000000 */
[----:B------:R2:W-:Y:S02]  /*5f20*/  UTMALDG.4D [UR8], [UR16], desc[UR4] ;  /* 0x00000408100075b4 */ /* 0x0005e40008019000 */
[----:B--2---:R-:W-:Y:S01]  /*5f30*/  NOP ;  /* 0x0000000000007918 */ /* 0x004fe20000000000 */
.L_x_76:
[----:B------:R-:W-:Y:S05]  /*5f40*/  BSYNC B1 ;  /* 0x0000000000017941 */ /* 0x000fea0003800000 */
.L_x_75:
[----:B------:R-:W-:Y:S01]  /*5f50*/  VIADD R17, R17, UR7 ;  /* 0x0000000711117c36 */ /* 0x000fe20008000000 */
[----:B-1----:R-:W-:-:S04]  /*5f60*/  PRMT R4, RZ, 0x7610, R4 ;  /* 0x00007610ff047816 */ /* 0x002fc80000000004 */
[----:B------:R-:W-:-:S13]  /*5f70*/  ISETP.GE.AND P2, PT, R17, UR18, PT ;  /* 0x0000001211007c0c */ /* 0x000fda000bf46270 */
[----:B------:R-:W-:Y:S05]  /*5f80*/  @!P2 BRA `(.L_x_80) ;  /* 0xfffffff8000ca947 */ /* 0x000fea000383ffff */
[----:B------:R-:W-:Y:S05]  /*5f90*/  BSYNC B0 ;  /* 0x0000000000007941 */ /* 0x000fea0003800000 */
.L_x_65:
[----:B------:R-:W-:Y:S05]  /*5fa0*/  EXIT ;  /* 0x000000000000794d */ /* 0x000fea0003800000 */
.L_x_64:
[----:B-1----:R-:W-:Y:S02]  /*5fb0*/  ULDC UR4, c[0x0][0xa00] ;  /* 0x0002800000047ab9 */ /* 0x002fe40000000800 */
[----:B------:R-:W-:-:S13]  /*5fc0*/  ISETP.GE.AND P0, PT, R17, UR4, PT ;  /* 0x0000000411007c0c */ /* 0x000fda000bf06270 */
[----:B------:R-:W-:Y:S05]  /*5fd0*/  @P0 EXIT ;  /* 0x000000000000094d */ /* 0x000fea0003800000 */
[----:B------:R-:W-:Y:S01]  /*5fe0*/  LOP3.LUT P0, RZ, R2, 0x1f, RZ, 0xc0, !PT ;  /* 0x0000001f02ff7812 */ /* 0x000fe2000780c0ff */
[----:B------:R-:W-:Y:S01]  /*5ff0*/  BSSY B0, `(.L_x_81) ;  /* 0x00000e2000007945 */ /* 0x000fe20003800000 */
[----:B------:R-:W-:Y:S01]  /*6000*/  MOV R4, 0x1 ;  /* 0x0000000100047802 */ /* 0x000fe20000000f00 */
[----:B------:R-:W-:Y:S01]  /*6010*/  IMAD.MOV.U32 R5, RZ, RZ, RZ ;  /* 0x000000ffff057224 */ /* 0x000fe200078e00ff */
[----:B------:R-:W-:Y:S01]  /*6020*/  PLOP3.LUT P0, PT, P0, P2, PT, 0x2a, 0x0 ;  /* 0x000000000000781c */ /* 0x000fe20000704572 */
[----:B------:R-:W-:Y:S01]  /*6030*/  IMAD.MOV.U32 R0, RZ, RZ, 0x1 ;  /* 0x00000001ff007424 */ /* 0x000fe200078e00ff */
[----:B------:R-:W-:Y:S01]  /*6040*/  ULOP3.LUT UR5, UR51, 0x2, URZ, 0xfc, !UPT ;  /* 0x0000000233057892 */ /* 0x000fe2000f8efc3f */
[----:B------:R-:W-:Y:S01]  /*6050*/  ULDC.64 UR6, c[0x0][0x198] ;  /* 0x0000660000067ab9 */ /* 0x000fe20000000a00 */
[----:B------:R-:W-:-:S10]  /*6060*/  ULDC UR14, c[0x0][0xc] ;  /* 0x00000300000e7ab9 */ /* 0x000fd40000000800 */
.L_x_108:
[----:B------:R-:W1:Y:S01]  /*6070*/  LDC R2, c[0x0][0xa04] ;  /* 0x00028100ff027b82 */ /* 0x000e620000000800 */
[----:B------:R-:W-:-:S07]  /*6080*/  UMOV UR4, 0xffffffff ;  /* 0xffffffff00047882 */ /* 0x000fce0000000000 */
        /* <DEDUP_REMOVED lines=9> */
[----:B-1----:R-:W-:Y:S01]  /*6120*/  @P3 IMAD.HI.U32 R10, R17, R6, RZ ;  /* 0x00000006110a3227 */ /* 0x002fe200078e00ff */
[----:B------:R-:W-:-:S04]  /*6130*/  MOV R6, R17 ;  /* 0x0000001100067202 */ /* 0x000fc80000000f00 */
[----:B------:R-:W-:-:S05]  /*6140*/  @P3 SHF.R.U32.HI R6, RZ, R7, R10 ;  /* 0x00000007ff063219 */ /* 0x000fca000001160a */
[----:B--2---:R-:W-:-:S04]  /*6150*/  @P4 IMAD.HI.U32 R9, R6, R9, RZ ;  /* 0x0000000906094227 */ /* 0x004fc800078e00ff */
[----:B------:R-:W-:Y:S01]  /*6160*/  IMAD.MOV.U32 R7, RZ, RZ, R6 ;  /* 0x000000ffff077224 */ /* 0x000fe200078e0006 */
[----:B---3--:R-:W-:-:S05]  /*6170*/  @P4 SHF.R.U32.HI R7, RZ, R12, R9 ;  /* 0x0000000cff074219 */ /* 0x008fca0000011609 */
[----:B------:R-:W-:Y:S02]  /*6180*/  IMAD.MOV.U32 R9, RZ, RZ, R7 ;  /* 0x000000ffff097224 */ /* 0x000fe400078e0007 */
[----:B----4-:R-:W-:-:S05]  /*6190*/  @P5 IMAD.HI.U32 R2, R7, R2, RZ ;  /* 0x0000000207025227 */ /* 0x010fca00078e00ff */
[----:B------:R-:W-:Y:S02]  /*61a0*/  @P5 SHF.R.U32.HI R9, RZ, R3, R2 ;  /* 0x00000003ff095219 */ /* 0x000fe40000011602 */
[----:B------:R-:W-:-:S05]  /*61b0*/  IADD3 R3, -R7, RZ, RZ ;  /* 0x000000ff07037210 */ /* 0x000fca0007ffe1ff */
[----:B------:R-:W-:Y:S02]  /*61c0*/  IMAD R2, R11, R3, R6 ;  /* 0x000000030b027224 */ /* 0x000fe400078e0206 */
[----:B------:R-:W-:-:S04]  /*61d0*/  IMAD.MOV R3, RZ, RZ, -R9 ;  /* 0x000000ffff037224 */ /* 0x000fc800078e0a09 */
[----:B------:R-:W-:Y:S01]  /*61e0*/  IMAD R3, R8, R3, R7 ;  /* 0x0000000308037224 */ /* 0x000fe200078e0207 */
[----:B------:R-:W-:Y:S06]  /*61f0*/  BRA.DIV UR4, `(.L_x_82) ;  /* 0x0000001204107947 */ /* 0x000fec000b800000 */
[----:B------:R-:W-:-:S13]  /*6200*/  ELECT P6, URZ, PT ;  /* 0x00000000003f782f */ /* 0x000fda00038c0000 */
.L_x_122:
[----:B------:R-:W1:Y:S01]  /*6210*/  LDC R6, c[0x0][0x28c] ;  /* 0x0000a300ff067b82 */ /* 0x000e620000000800 */
[----:B------:R-:W-:Y:S01]  /*6220*/  BSSY B1, `(.L_x_83) ;  /* 0x0000027000017945 */ /* 0x000fe20003800000 */
[----:B-1----:R-:W-:-:S13]  /*6230*/  ISETP.GT.AND P3, PT, R6, RZ, P6 ;  /* 0x000000ff0600720c */ /* 0x002fda0003764270 */
[----:B------:R-:W-:Y:S05]  /*6240*/  @!P3 BRA `(.L_x_84) ;  /* 0x000000000090b947 */ /* 0x000fea0003800000 */
[----:B------:R-:W1:Y:S01]  /*6250*/  S2R R8, SR_CgaCtaId ;  /* 0x0000000000087919 */ /* 0x000e620000008800 */
[----:B------:R-:W-:-:S04]  /*6260*/  MOV R7, 0x400 ;  /* 0x0000040000077802 */ /* 0x000fc80000000f00 */
[----:B-1----:R-:W-:Y:S02]  /*6270*/  LEA R10, R8, R7, 0x18 ;  /* 0x00000007080a7211 */ /* 0x002fe400078ec0ff */
[----:B------:R-:W-:-:S03]  /*6280*/  SHF.L.U32 R7, R0, 0x1f, RZ ;  /* 0x0000001f00077819 */ /* 0x000fc600000006ff */
[----:B------:R-:W-:-:S04]  /*6290*/  IMAD R8, R5, 0x8, R10 ;  /* 0x0000000805087824 */ /* 0x000fc800078e020a */
[----:B------:R-:W1:Y:S02]  /*62a0*/  SYNCS.PHASECHK.TRANS64.TRYWAIT P4, [R8+URZ+0x12428], R7 ;  /* 0x01242807080075a7 */ /* 0x000e64000808017f */
[----:B-1----:R-:W-:Y:S05]  /*62b0*/  @!P4 BRA `(.L_x_85) ;  /* 0x000000100000c947 */ /* 0x002fea0003800000 */
.L_x_123:
[----:B------:R-:W-:Y:S01]  /*62c0*/  UPRMT UR4, UR5, 0x9910, URZ ;  /* 0x0000991005047896 */ /* 0x000fe2000800003f */
[----:B-1----:R-:W-:-:S03]  /*62d0*/  @P2 MOV R7, 0x2000 ;  /* 0x0000200000072802 */ /* 0x002fc60000000f00 */
[----:B------:R-:W-:Y:S01]  /*62e0*/  UISETP.NE.AND UP0, UPT, UR4, 0x2, UPT ;  /* 0x000000020400788c */ /* 0x000fe2000bf05270 */
[----:B------:R1:W-:Y:S05]  /*62f0*/  @P2 SYNCS.ARRIVE.TRANS64 RZ, [R8+URZ+0x12400], R7 ;  /* 0x0124000708ff29a7 */ /* 0x0003ea000800003f */
[----:B------:R-:W-:-:S13]  /*6300*/  PLOP3.LUT P4, PT, PT, PT, UP0, 0x80, 0x0 ;  /* 0x000000000000781c */ /* 0x000fda0003f8f008 */
[----:B-1----:R-:W-:Y:S05]  /*6310*/  @P4 BRA `(.L_x_86) ;  /* 0x0000000000044947 */ /* 0x002fea0003800000 */
[----:B------:R-:W-:Y:S01]  /*6320*/  BPT.TRAP 0x1 ;  /* 0x000000040000795c */ /* 0x000fe20000300000 */
.L_x_86:
[----:B------:R-:W-:Y:S05]  /*6330*/  @P0 BRA `(.L_x_87) ;  /* 0x0000000000040947 */ /* 0x000fea0003800000 */
[----:B------:R-:W-:Y:S01]  /*6340*/  BPT.TRAP 0x1 ;  /* 0x000000040000795c */ /* 0x000fe20000300000 */
.L_x_87:
[----:B------:R-:W-:Y:S01]  /*6350*/  IMAD R10, R5, 0x2000, R10 ;  /* 0x00002000050a7824 */ /* 0x000fe200078e020a */
[----:B------:R-:W-:Y:S01]  /*6360*/  R2UR UR9, R8 ;  /* 0x00000000080972ca */ /* 0x000fe200000e0000 */
[----:B------:R-:W-:Y:S01]  /*6370*/  UIADD3 UR16, UP0, UR6, 0x1f0, URZ ;  /* 0x000001f006107890 */ /* 0x000fe2000ff1e03f */
[----:B------:R-:W-:Y:S01]  /*6380*/  R2UR UR12, R2 ;  /* 0x00000000020c72ca */ /* 0x000fe200000e0000 */
[----:B------:R-:W-:Y:S01]  /*6390*/  UMOV UR18, 0x0 ;  /* 0x0000000000127882 */ /* 0x000fe20000000000 */
[----:B------:R-:W-:Y:S01]  /*63a0*/  R2UR UR8, R10 ;  /* 0x000000000a0872ca */ /* 0x000fe200000e0000 */
[----:B------:R-:W-:Y:S01]  /*63b0*/  UIADD3.X UR17, URZ, UR7, URZ, UP0, !UPT ;  /* 0x000000073f117290 */ /* 0x000fe200087fe43f */
[----:B------:R-:W-:Y:S01]  /*63c0*/  R2UR UR13, R3 ;  /* 0x00000000030d72ca */ /* 0x000fe200000e0000 */
[----:B------:R-:W-:Y:S01]  /*63d0*/  UMOV UR19, 0x10000000 ;  /* 0x1000000000137882 */ /* 0x000fe20000000000 */
[----:B------:R-:W-:Y:S01]  /*63e0*/  UMOV UR10, URZ ;  /* 0x0000003f000a7c82 */ /* 0x000fe20008000000 */
[----:B------:R-:W-:Y:S01]  /*63f0*/  UMOV UR11, URZ ;  /* 0x0000003f000b7c82 */ /* 0x000fe20008000000 */
[----:B------:R-:W-:-:S03]  /*6400*/  VIADD R5, R5, 0x1 ;  /* 0x0000000105057836 */ /* 0x000fc60000000000 */
[----:B------:R-:W-:Y:S02]  /*6410*/  UIADD3 UR9, UR9, 0x12400, URZ ;  /* 0x0001240009097890 */ /* 0x000fe4000fffe03f */
[C---:B------:R-:W-:Y:S02]  /*6420*/  ISETP.NE.AND P4, PT, R5.reuse, 0x5, PT ;  /* 0x000000050500780c */ /* 0x040fe40003f85270 */
[----:B------:R-:W-:Y:S02]  /*6430*/  UIADD3 UR8, UR8, 0x4000, URZ ;  /* 0x0000400008087890 */ /* 0x000fe4000fffe03f */
[----:B------:R-:W-:Y:S02]  /*6440*/  SEL R7, RZ, 0x1, P4 ;  /* 0x00000001ff077807 */ /* 0x000fe40002000000 */
[----:B------:R-:W-:Y:S02]  /*6450*/  SEL R5, R5, RZ, P4 ;  /* 0x000000ff05057207 */ /* 0x000fe40002000000 */
[----:B------:R-:W-:-:S03]  /*6460*/  LOP3.LUT R0, R0, R7, RZ, 0x3c, !PT ;  /* 0x0000000700007212 */ /* 0x000fc600078e3cff */
[----:B------:R1:W-:Y:S02]  /*6470*/  UTMALDG.4D [UR8], [UR16], desc[UR18] ;  /* 0x00001208100075b4 */ /* 0x0003e40008019000 */
[----:B-1----:R-:W-:Y:S02]  /*6480*/  NOP ;  /* 0x0000000000007918 */ /* 0x002fe40000000000 */
.L_x_84:
[----:B------:R-:W-:Y:S05]  /*6490*/  BSYNC B1 ;  /* 0x0000000000017941 */ /* 0x000fea0003800000 */
.L_x_83:
        /* <DEDUP_REMOVED lines=10> */
.L_x_89:
[----:B------:R-:W-:Y:S05]  /*6540*/  BSYNC B1 ;  /* 0x0000000000017941 */ /* 0x000fea0003800000 */
.L_x_88:
[----:B------:R-:W-:Y:S01]  /*6550*/  BSSY B1, `(.L_x_91) ;  /* 0x0000028000017945 */ /* 0x000fe20003800000 */
[----:B------:R-:W-:-:S03]  /*6560*/  MOV R9, RZ ;  /* 0x000000ff00097202 */ /* 0x000fc60000000f00 */
        /* <DEDUP_REMOVED lines=8> */
.L_x_124:
[----:B------:R-:W-:Y:S01]  /*65f0*/  UPRMT UR4, UR5, 0x9910, URZ ;  /* 0x0000991005047896 */ /* 0x000fe2000800003f */
[----:B-1----:R-:W-:-:S03]  /*6600*/  @P2 IMAD.MOV.U32 R8, RZ, RZ, 0x2000 ;  /* 0x00002000ff082424 */ /* 0x002fc600078e00ff */
[----:B------:R-:W-:Y:S01]  /*6610*/  UISETP.NE.AND UP0, UPT, UR4, 0x2, UPT ;  /* 0x000000020400788c */ /* 0x000fe2000bf05270 */
[----:B------:R1:W-:Y:S05]  /*6620*/  @P2 SYNCS.ARRIVE.TRANS64 RZ, [R7+URZ+0x12400], R8 ;  /* 0x0124000807ff29a7 */ /* 0x0003ea000800003f */
[----:B------:R-:W-:-:S13]  /*6630*/  PLOP3.LUT P3, PT, PT, PT, UP0, 0x80, 0x0 ;  /* 0x000000000000781c */ /* 0x000fda0003f6f008 */
[----:B-1----:R-:W-:Y:S05]  /*6640*/  @P3 BRA `(.L_x_94) ;  /* 0x0000000000043947 */ /* 0x002fea0003800000 */
[----:B------:R-:W-:Y:S01]  /*6650*/  BPT.TRAP 0x1 ;  /* 0x000000040000795c */ /* 0x000fe20000300000 */
.L_x_94:
[----:B------:R-:W-:Y:S05]  /*6660*/  @P0 BRA `(.L_x_95) ;  /* 0x0000000000040947 */ /* 0x000fea0003800000 */
[----:B------:R-:W-:Y:S01]  /*6670*/  BPT.TRAP 0x1 ;  /* 0x000000040000795c */ /* 0x000fe20000300000 */
.L_x_95:
[----:B------:R-:W-:Y:S01]  /*6680*/  LEA R4, R5, R4, 0xd ;  /* 0x0000000405047211 */ /* 0x000fe200078e68ff */
[----:B------:R-:W-:Y:S01]  /*6690*/  UIADD3 UR16, UP0, UR6, 0x2f0, URZ ;  /* 0x000002f006107890 */ /* 0x000fe2000ff1e03f */
[----:B------:R-:W-:Y:S01]  /*66a0*/  R2UR UR9, R7 ;  /* 0x00000000070972ca */ /* 0x000fe200000e0000 */
[----:B------:R-:W-:Y:S01]  /*66b0*/  UMOV UR18, 0x0 ;  /* 0x0000000000127882 */ /* 0x000fe20000000000 */
[----:B------:R-:W-:Y:S01]  /*66c0*/  R2UR UR8, R4 ;  /* 0x00000000040872ca */ /* 0x000fe200000e0000 */
[----:B------:R-:W-:Y:S01]  /*66d0*/  UIADD3.X UR17, URZ, UR7, URZ, UP0, !UPT ;  /* 0x000000073f117290 */ /* 0x000fe200087fe43f */
[----:B------:R-:W-:Y:S01]  /*66e0*/  R2UR UR12, R2 ;  /* 0x00000000020c72ca */ /* 0x000fe200000e0000 */
[----:B------:R-:W-:Y:S01]  /*66f0*/  UMOV UR19, 0x10000000 ;  /* 0x1000000000137882 */ /* 0x000fe20000000000 */
[----:B------:R-:W-:Y:S01]  /*6700*/  R2UR UR13, R3 ;  /* 0x00000000030d72ca */ /* 0x000fe200000e0000 */
[----:B------:R-:W-:Y:S01]  /*6710*/  UMOV UR10, URZ ;  /* 0x0000003f000a7c82 */ /* 0x000fe20008000000 */
[----:B------:R-:W-:Y:S01]  /*6720*/  UMOV UR11, URZ ;  /* 0x0000003f000b7c82 */ /* 0x000fe20008000000 */
[----:B------:R-:W-:Y:S01]  /*6730*/  VIADD R5, R5, 0x1 ;  /* 0x0000000105057836 */ /* 0x000fe20000000000 */
[----:B------:R-:W-:-:S03]  /*6740*/  MOV R9, 0x1 ;  /* 0x0000000100097802 */ /* 0x000fc60000000f00 */
[----:B------:R-:W-:Y:S01]  /*6750*/  UIADD3 UR9, UR9, 0x12400, URZ ;  /* 0x0001240009097890 */ /* 0x000fe2000fffe03f */
[----:B------:R-:W-:Y:S01]  /*6760*/  ISETP.NE.AND P3, PT, R5, 0x5, PT ;  /* 0x000000050500780c */ /* 0x000fe20003f65270 */
[----:B------:R-:W-:-:S03]  /*6770*/  UIADD3 UR8, UR8, 0x4000, URZ ;  /* 0x0000400008087890 */ /* 0x000fc6000fffe03f */
[----:B------:R-:W-:Y:S02]  /*6780*/  SEL R7, RZ, 0x1, P3 ;  /* 0x00000001ff077807 */ /* 0x000fe40001800000 */
[----:B------:R-:W-:Y:S02]  /*6790*/  SEL R5, R5, RZ, P3 ;  /* 0x000000ff05057207 */ /* 0x000fe40001800000 */
[----:B------:R-:W-:Y:S02]  /*67a0*/  LOP3.LUT R0, R0, R7, RZ, 0x3c, !PT ;  /* 0x0000000700007212 */ /* 0x000fe400078e3cff */
[----:B------:R2:W-:Y:S02]  /*67b0*/  UTMALDG.4D [UR8], [UR16], desc[UR18] ;  /* 0x00001208100075b4 */ /* 0x0005e40008019000 */
[----:B--2---:R-:W-:-:S03]  /*67c0*/  NOP ;  /* 0x0000000000007918 */ /* 0x004fc60000000000 */
.L_x_92:
[----:B------:R-:W-:Y:S05]  /*67d0*/  BSYNC B1 ;  /* 0x0000000000017941 */ /* 0x000fea0003800000 */
.L_x_91:
[----:B------:R-:W-:-:S13]  /*67e0*/  ISETP.GE.AND P3, PT, R6, 0x41, PT ;  /* 0x000000410600780c */ /* 0x000fda0003f66270 */
[----:B------:R-:W-:Y:S05]  /*67f0*/  @!P3 BRA `(.L_x_96) ;  /* 0x000000040070b947 */ /* 0x000fea0003800000 */
[----:B------:R-:W-:Y:S01]  /*6800*/  VIADD R6, R6, 0x3f ;  /* 0x0000003f06067836 */ /* 0x000fe20000000000 */
[----:B------:R-:W-:Y:S04]  /*6810*/  BSSY B1, `(.L_x_96) ;  /* 0x000005a000017945 */ /* 0x000fe80003800000 */
[----:B-1----:R-:W-:-:S04]  /*6820*/  SHF.R.S32.HI R7, RZ, 0x1f, R6 ;  /* 0x0000001fff077819 */ /* 0x002fc80000011406 */
[----:B------:R-:W-:-:S04]  /*6830*/  LEA.HI R7, R7, R6, RZ, 0x6 ;  /* 0x0000000607077211 */ /* 0x000fc800078f30ff */
[----:B------:R-:W-:-:S04]  /*6840*/  SHF.R.S32.HI R7, RZ, 0x6, R7 ;  /* 0x00000006ff077819 */ /* 0x000fc80000011407 */
[----:B------:R-:W-:-:S07]  /*6850*/  SHF.L.U32 R4, R7, 0x1, RZ ;  /* 0x0000000107047819 */ /* 0x000fce00000006ff */
.L_x_107:
[----:B------:R-:W-:Y:S04]  /*6860*/  BSSY B2, `(.L_x_97) ;  /* 0x0000027000027945 */ /* 0x000fe80003800000 */
[----:B------:R-:W-:Y:S05]  /*6870*/  @!P6 BRA `(.L_x_98) ;  /* 0x000000000094e947 */ /* 0x000fea0003800000 */
[----:B------:R-:W1:Y:S01]  /*6880*/  S2R R7, SR_CgaCtaId ;  /* 0x0000000000077919 */ /* 0x000e620000008800 */
[----:B------:R-:W-:Y:S02]  /*6890*/  MOV R6, 0x400 ;  /* 0x0000040000067802 */ /* 0x000fe40000000f00 */
[----:B------:R-:W-:Y:S02]  /*68a0*/  SHF.L.U32 R8, R0, 0x1f, RZ ;  /* 0x0000001f00087819 */ /* 0x000fe400000006ff */
[----:B-1----:R-:W-:-:S05]  /*68b0*/  LEA R6, R7, R6, 0x18 ;  /* 0x0000000607067211 */ /* 0x002fca00078ec0ff */
[----:B------:R-:W-:-:S04]  /*68c0*/  IMAD R7, R5, 0x8, R6 ;  /* 0x0000000805077824 */ /* 0x000fc800078e0206 */
[----:B------:R-:W1:Y:S02]  /*68d0*/  SYNCS.PHASECHK.TRANS64.TRYWAIT P3, [R7+URZ+0x12428], R8 ;  /* 0x01242808070075a7 */ /* 0x000e64000806017f */
[----:B-1----:R-:W-:Y:S05]  /*68e0*/  @!P3 BRA `(.L_x_99) ;  /* 0x0000000800b0b947 */ /* 0x002fea0003800000 */
.L_x_125:
[----:B------:R-:W-:Y:S01]  /*68f0*/  UPRMT UR4, UR5, 0x9910, URZ ;  /* 0x0000991005047896 */ /* 0x000fe2000800003f */
[----:B-1----:R-:W-:-:S03]  /*6900*/  @P2 MOV R8, 0x2000 ;  /* 0x0000200000082802 */ /* 0x002fc60000000f00 */
[----:B------:R-:W-:Y:S01]  /*6910*/  UISETP.NE.AND UP0, UPT, UR4, 0x2, UPT ;  /* 0x000000020400788c */ /* 0x000fe2000bf05270 */
[----:B------:R1:W-:Y:S05]  /*6920*/  @P2 SYNCS.ARRIVE.TRANS64 RZ, [R7+URZ+0x12400], R8 ;  /* 0x0124000807ff29a7 */ /* 0x0003ea000800003f */
[----:B------:R-:W-:-:S13]  /*6930*/  PLOP3.LUT P3, PT, PT, PT, UP0, 0x80, 0x0 ;  /* 0x000000000000781c */ /* 0x000fda0003f6f008 */
[----:B-1----:R-:W-:Y:S05]  /*6940*/  @P3 BRA `(.L_x_100) ;  /* 0x0000000000043947 */ /* 0x002fea0003800000 */
[----:B------:R-:W-:Y:S01]  /*6950*/  BPT.TRAP 0x1 ;  /* 0x000000040000795c */ /* 0x000fe20000300000 */
.L_x_100:
[----:B------:R-:W-:Y:S05]  /*6960*/  @P0 BRA `(.L_x_101) ;  /* 0x0000000000040947 */ /* 0x000fea0003800000 */
[----:B------:R-:W-:Y:S01]  /*6970*/  BPT.TRAP 0x1 ;  /* 0x000000040000795c */ /* 0x000fe20000300000 */
.L_x_101:
        /* <DEDUP_REMOVED lines=11> */
[----:B------:R-:W-:-:S03]  /*6a30*/  IADD3 R5, R5, 0x1, RZ ;  /* 0x0000000105057810 */ /* 0x000fc60007ffe0ff */
[----:B------:R-:W-:Y:S01]  /*6a40*/  UIADD3 UR9, UR9, 0x12400, URZ ;  /* 0x0001240009097890 */ /* 0x000fe2000fffe03f */
[C---:B------:R-:W-:Y:S01]  /*6a50*/  ISETP.NE.AND P3, PT, R5.reuse, 0x5, PT ;  /* 0x000000050500780c */ /* 0x040fe20003f65270 */
[----:B------:R-:W-:Y:S02]  /*6a60*/  USHF.L.U32 UR11, UR11, 0x6, URZ ;  /* 0x000000060b0b7899 */ /* 0x000fe4000800063f */
[----:B------:R-:W-:Y:S01]  /*6a70*/  UIADD3 UR8, UR8, 0x4000, URZ ;  /* 0x0000400008087890 */ /* 0x000fe2000fffe03f */
[----:B------:R-:W-:Y:S02]  /*6a80*/  SEL R7, RZ, 0x1, P3 ;  /* 0x00000001ff077807 */ /* 0x000fe40001800000 */
[----:B------:R-:W-:Y:S02]  /*6a90*/  SEL R5, R5, RZ, P3 ;  /* 0x000000ff05057207 */ /* 0x000fe40001800000 */
[----:B------:R-:W-:-:S04]  /*6aa0*/  LOP3.LUT R0, R0, R7, RZ, 0x3c, !PT ;  /* 0x0000000700007212 */ /* 0x000fc800078e3cff */
[----:B------:R1:W-:Y:S02]  /*6ab0*/  UTMALDG.4D [UR8], [UR16], desc[UR18] ;  /* 0x00001208100075b4 */ /* 0x0003e40008019000 */
[----:B-1----:R-:W-:Y:S01]  /*6ac0*/  NOP ;  /* 0x0000000000007918 */ /* 0x002fe20000000000 */
.L_x_98:
[----:B------:R-:W-:Y:S05]  /*6ad0*/  BSYNC B2 ;  /* 0x0000000000027941 */ /* 0x000fea0003800000 */
.L_x_97:
[----:B------:R-:W-:Y:S01]  /*6ae0*/  ISETP.LT.OR P3, PT, R4, 0x4, !P6 ;  /* 0x000000040400780c */ /* 0x000fe20007761670 */
[----:B------:R-:W-:-:S12]  /*6af0*/  BSSY B2, `(.L_x_102) ;  /* 0x0000028000027945 */ /* 0x000fd80003800000 */
[----:B------:R-:W-:Y:S05]  /*6b00*/  @P3 BRA `(.L_x_103) ;  /* 0x0000000000983947 */ /* 0x000fea0003800000 */
[----:B------:R-:W1:Y:S01]  /*6b10*/  S2R R7, SR_CgaCtaId ;  /* 0x0000000000077919 */ /* 0x000e620000008800 */
[----:B------:R-:W-:Y:S02]  /*6b20*/  MOV R6, 0x400 ;  /* 0x0000040000067802 */ /* 0x000fe40000000f00 */
[----:B------:R-:W-:Y:S02]  /*6b30*/  SHF.L.U32 R8, R0, 0x1f, RZ ;  /* 0x0000001f00087819 */ /* 0x000fe400000006ff */
[----:B-1----:R-:W-:-:S05]  /*6b40*/  LEA R6, R7, R6, 0x18 ;  /* 0x0000000607067211 */ /* 0x002fca00078ec0ff */
[----:B------:R-:W-:-:S04]  /*6b50*/  IMAD R7, R5, 0x8, R6 ;  /* 0x0000000805077824 */ /* 0x000fc800078e0206 */
[----:B------:R-:W1:Y:S02]  /*6b60*/  SYNCS.PHASECHK.TRANS64.TRYWAIT P3, [R7+URZ+0x12428], R8 ;  /* 0x01242808070075a7 */ /* 0x000e64000806017f */
[----:B-1----:R-:W-:Y:S05]  /*6b70*/  @!P3 BRA `(.L_x_104) ;  /* 0x000000080020b947 */ /* 0x002fea0003800000 */
.L_x_126:
[----:B------:R-:W-:Y:S01]  /*6b80*/  UPRMT UR4, UR5, 0x9910, URZ ;  /* 0x0000991005047896 */ /* 0x000fe2000800003f */
[----:B-1----:R-:W-:-:S03]  /*6b90*/  @P1 MOV R8, 0x2000 ;  /* 0x0000200000081802 */ /* 0x002fc60000000f00 */
[----:B------:R-:W-:Y:S01]  /*6ba0*/  UISETP.NE.AND UP0, UPT, UR4, 0x2, UPT ;  /* 0x000000020400788c */ /* 0x000fe2000bf05270 */
[----:B------:R1:W-:Y:S05]  /*6bb0*/  @P1 SYNCS.ARRIVE.TRANS64 RZ, [R7+URZ+0x12400], R8 ;  /* 0x0124000807ff19a7 */ /* 0x0003ea000800003f */
[----:B------:R-:W-:-:S13]  /*6bc0*/  PLOP3.LUT P3, PT, PT, PT, UP0, 0x80, 0x0 ;  /* 0x000000000000781c */ /* 0x000fda0003f6f008 */
[----:B-1----:R-:W-:Y:S05]  /*6bd0*/  @P3 BRA `(.L_x_105) ;  /* 0x0000000000043947 */ /* 0x002fea0003800000 */
[----:B------:R-:W-:Y:S01]  /*6be0*/  BPT.TRAP 0x1 ;  /* 0x000000040000795c */ /* 0x000fe20000300000 */
.L_x_105:
[----:B------:R-:W-:Y:S05]  /*6bf0*/  @P0 BRA `(.L_x_106) ;  /* 0x0000000000040947 */ /* 0x000fea0003800000 */
[----:B------:R-:W-:Y:S01]  /*6c00*/  BPT.TRAP 0x1 ;  /* 0x000000040000795c */ /* 0x000fe20000300000 */
.L_x_106:
        /* <DEDUP_REMOVED lines=11> */
[----:B------:R-:W-:Y:S01]  /*6cc0*/  IADD3 R5, R5, 0x1, RZ ;  /* 0x0000000105057810 */ /* 0x000fe20007ffe0ff */
[----:B------:R-:W-:-:S02]  /*6cd0*/  VIADD R9, R9, 0x1 ;  /* 0x0000000109097836 */ /* 0x000fc40000000000 */
        /* <DEDUP_REMOVED lines=9> */
.L_x_103:
[----:B------:R-:W-:Y:S05]  /*6d70*/  BSYNC B2 ;  /* 0x0000000000027941 */ /* 0x000fea0003800000 */
.L_x_102:
[C---:B------:R-:W-:Y:S02]  /*6d80*/  ISETP.GT.AND P3, PT, R4.reuse, 0x4, PT ;  /* 0x000000040400780c */ /* 0x040fe40003f64270 */
[----:B------:R-:W-:-:S11]  /*6d90*/  IADD3 R4, R4, -0x2, RZ ;  /* 0xfffffffe04047810 */ /* 0x000fd60007ffe0ff */
[----:B------:R-:W-:Y:S05]  /*6da0*/  @P3 BRA `(.L_x_107) ;  /* 0xfffffff800ac3947 */ /* 0x000fea000383ffff */
[----:B------:R-:W-:Y:S05]  /*6db0*/  BSYNC B1 ;  /* 0x0000000000017941 */ /* 0x000fea0003800000 */
.L_x_96:
[----:B------:R-:W-:Y:S01]  /*6dc0*/  VIADD R17, R17, UR14 ;  /* 0x0000000e11117c36 */ /* 0x000fe20008000000 */
[----:B------:R-:W-:Y:S01]  /*6dd0*/  ULDC UR4, c[0x0][0xa00] ;  /* 0x0002800000047ab9 */ /* 0x000fe20000000800 */
[----:B-1----:R-:W-:-:S03]  /*6de0*/  PRMT R4, RZ, 0x7610, R4 ;  /* 0x00007610ff047816 */ /* 0x002fc60000000004 */
[----:B------:R-:W-:-:S13]  /*6df0*/  ISETP.GE.AND P3, PT, R17, UR4, PT ;  /* 0x0000000411007c0c */ /* 0x000fda000bf66270 */
[----:B------:R-:W-:Y:S05]  /*6e00*/  @!P3 BRA `(.L_x_108) ;  /* 0xfffffff00098b947 */ /* 0x000fea000383ffff */
[----:B------:R-:W-:Y:S05]  /*6e10*/  BSYNC B0 ;  /* 0x0000000000007941 */ /* 0x000fea0003800000 */
.L_x_81:
[----:B------:R-:W-:Y:S05]  /*6e20*/  EXIT ;  /* 0x000000000000794d */ /* 0x000fea0003800000 */
.L_x_17:
[----:B-1----:R-:W-:-:S04]  /*6e30*/  MOV R3, UR5 ;  /* 0x0000000500037c02 */ /* 0x002fc80008000f00 */
[----:B------:R1:W2:Y:S03]  /*6e40*/  SYNCS.PHASECHK.TRANS64.TRYWAIT P1, [R3+URZ+0x12450], R0 ;  /* 0x01245000030075a7 */ /* 0x0002a6000802017f */
[----:B--2---:R-:W-:Y:S05]  /*6e50*/  @!P1 NANOSLEEP.SYNCS 0x989680 ;  /* 0x009896800000995d */ /* 0x004fea0003900000 */
[----:B------:R-:W2:Y:S02]  /*6e60*/  @!P1 SYNCS.PHASECHK.TRANS64 P1, [R3+URZ+0x12450], R0 ;  /* 0x01245000030095a7 */ /* 0x000ea4000802007f */
[----:B--2---:R-:W-:Y:S05]  /*6e70*/  @!P1 BRA `(.L_x_17) ;  /* 0xfffffffc00ec9947 */ /* 0x004fea000383ffff */
[----:B------:R-:W-:Y:S05]  /*6e80*/  BRA `(.L_x_109) ;  /* 0xffffffa000e07947 */ /* 0x000fea000383ffff */
.L_x_19:
[----:B-1----:R-:W-:-:S04]  /*6e90*/  IMAD.U32 R5, RZ, RZ, UR22 ;  /* 0x00000016ff057e24 */ /* 0x002fc8000f8e00ff */
[----:B------:R1:W2:Y:S03]  /*6ea0*/  SYNCS.PHASECHK.TRANS64.TRYWAIT P1, [R5+URZ+0x12400], R0 ;  /* 0x01240000050075a7 */ /* 0x0002a6000802017f */
[----:B--2---:R-:W-:Y:S05]  /*6eb0*/  @!P1 NANOSLEEP.SYNCS 0x989680 ;  /* 0x009896800000995d */ /* 0x004fea0003900000 */
[----:B------:R-:W2:Y:S02]  /*6ec0*/  @!P1 SYNCS.PHASECHK.TRANS64 P1, [R5+URZ+0x12400], R0 ;  /* 0x01240000050095a7 */ /* 0x000ea4000802007f */
[----:B--2---:R-:W-:Y:S05]  /*6ed0*/  @!P1 BRA `(.L_x_19) ;  /* 0xfffffffc00ec9947 */ /* 0x004fea000383ffff */
[----:B------:R-:W-:Y:S05]  /*6ee0*/  BRA `(.L_x_110) ;  /* 0xffffffa000f47947 */ /* 0x000fea000383ffff */
.L_x_20:
[----:B-1----:R-:W-:-:S04]  /*6ef0*/  MOV R0, UR20 ;  /* 0x0000001400007c02 */ /* 0x002fc80008000f00 */
[----:B------:R1:W2:Y:S03]  /*6f00*/  SYNCS.PHASECHK.TRANS64.TRYWAIT P1, [R0+URZ+-0x8], R3 ;  /* 0xfffff803000075a7 */ /* 0x0002a6000802017f */
[----:B--2---:R-:W-:Y:S05]  /*6f10*/  @!P1 NANOSLEEP.SYNCS 0x989680 ;  /* 0x009896800000995d */ /* 0x004fea0003900000 */
[----:B------:R-:W2:Y:S02]  /*6f20*/  @!P1 SYNCS.PHASECHK.TRANS64 P1, [R0+URZ+-0x8], R3 ;  /* 0xfffff803000095a7 */ /* 0x000ea4000802007f */
[----:B--2---:R-:W-:Y:S05]  /*6f30*/  @!P1 BRA `(.L_x_20) ;  /* 0xfffffffc00ec9947 */ /* 0x004fea000383ffff */
[----:B------:R-:W-:Y:S05]  /*6f40*/  BRA `(.L_x_111) ;  /* 0xffffffa000e47947 */ /* 0x000fea000383ffff */
.L_x_22:
[----:B-1----:R-:W-:-:S04]  /*6f50*/  IMAD.U32 R7, RZ, RZ, UR6 ;  /* 0x00000006ff077e24 */ /* 0x002fc8000f8e00ff */
[----:B------:R1:W2:Y:S03]  /*6f60*/  SYNCS.PHASECHK.TRANS64.TRYWAIT P1, [R7+URZ+0x12400], R6 ;  /* 0x01240006070075a7 */ /* 0x0002a6000802017f */
[----:B--2---:R-:W-:Y:S05]  /*6f70*/  @!P1 NANOSLEEP.SYNCS 0x989680 ;  /* 0x009896800000995d */ /* 0x004fea0003900000 */
[----:B------:R-:W2:Y:S02]  /*6f80*/  @!P1 SYNCS.PHASECHK.TRANS64 P1, [R7+URZ+0x12400], R6 ;  /* 0x01240006070095a7 */ /* 0x000ea4000802007f */
[----:B--2---:R-:W-:Y:S05]  /*6f90*/  @!P1 BRA `(.L_x_22) ;  /* 0xfffffffc00ec9947 */ /* 0x004fea000383ffff */
[----:B------:R-:W-:Y:S05]  /*6fa0*/  BRA `(.L_x_112) ;  /* 0xffffffb400587947 */ /* 0x000fea000383ffff */
.L_x_27:
[----:B-1----:R-:W-:-:S04]  /*6fb0*/  MOV R5, UR6 ;  /* 0x0000000600057c02 */ /* 0x002fc80008000f00 */
[----:B------:R1:W2:Y:S03]  /*6fc0*/  SYNCS.PHASECHK.TRANS64.TRYWAIT P2, [R5+URZ+0x12400], R4 ;  /* 0x01240004050075a7 */ /* 0x0002a6000804017f */
[----:B--2---:R-:W-:Y:S05]  /*6fd0*/  @!P2 NANOSLEEP.SYNCS 0x989680 ;  /* 0x009896800000a95d */ /* 0x004fea0003900000 */
[----:B------:R-:W2:Y:S02]  /*6fe0*/  @!P2 SYNCS.PHASECHK.TRANS64 P2, [R5+URZ+0x12400], R4 ;  /* 0x012400040500a5a7 */ /* 0x000ea4000804007f */
[----:B--2---:R-:W-:Y:S05]  /*6ff0*/  @!P2 BRA `(.L_x_27) ;  /* 0xfffffffc00eca947 */ /* 0x004fea000383ffff */
[----:B------:R-:W-:Y:S05]  /*7000*/  BRA `(.L_x_113) ;  /* 0xffffffb800107947 */ /* 0x000fea000383ffff */
.L_x_31:
[----:B-1----:R-:W-:-:S04]  /*7010*/  IMAD.U32 R8, RZ, RZ, UR6 ;  /* 0x00000006ff087e24 */ /* 0x002fc8000f8e00ff */
[----:B------:R1:W2:Y:S03]  /*7020*/  SYNCS.PHASECHK.TRANS64.TRYWAIT P2, [R8+URZ+0x12400], R9 ;  /* 0x01240009080075a7 */ /* 0x0002a6000804017f */
[----:B--2---:R-:W-:Y:S05]  /*7030*/  @!P2 NANOSLEEP.SYNCS 0x989680 ;  /* 0x009896800000a95d */ /* 0x004fea0003900000 */
[----:B------:R-:W2:Y:S02]  /*7040*/  @!P2 SYNCS.PHASECHK.TRANS64 P2, [R8+URZ+0x12400], R9 ;  /* 0x012400090800a5a7 */ /* 0x000ea4000804007f */
[----:B--2---:R-:W-:Y:S05]  /*7050*/  @!P2 BRA `(.L_x_31) ;  /* 0xfffffffc00eca947 */ /* 0x004fea000383ffff */
[----:B------:R-:W-:Y:S05]  /*7060*/  BRA `(.L_x_30) ;  /* 0xffffffcc00287947 */ /* 0x000fea000383ffff */
.L_x_51:
[----:B-1----:R-:W-:-:S04]  /*7070*/  MOV R3, UR20 ;  /* 0x0000001400037c02 */ /* 0x002fc80008000f00 */
[----:B------:R1:W2:Y:S03]  /*7080*/  SYNCS.PHASECHK.TRANS64.TRYWAIT P1, [R3+URZ+0x8], R0 ;  /* 0x00000800030075a7 */ /* 0x0002a6000802017f */
[----:B--2---:R-:W-:Y:S05]  /*7090*/  @!P1 NANOSLEEP.SYNCS 0x989680 ;  /* 0x009896800000995d */ /* 0x004fea0003900000 */
[----:B------:R-:W2:Y:S02]  /*70a0*/  @!P1 SYNCS.PHASECHK.TRANS64 P1, [R3+URZ+0x8], R0 ;  /* 0x00000800030095a7 */ /* 0x000ea4000802007f */
[----:B--2---:R-:W-:Y:S05]  /*70b0*/  @!P1 BRA `(.L_x_51) ;  /* 0xfffffffc00ec9947 */ /* 0x004fea000383ffff */
[----:B------:R-:W-:Y:S05]  /*70c0*/  BRA `(.L_x_114) ;  /* 0xffffffd400c87947 */ /* 0x000fea000383ffff */
.L_x_66:
[----:B------:R-:W-:Y:S01]  /*70d0*/  BSSY B1, `(.L_x_115) ;  /* 0x0000006000017945 */ /* 0x000fe20003800000 */
[----:B------:R-:W-:-:S07]  /*70e0*/  IMAD.MOV.U32 R15, RZ, RZ, -0x1 ;  /* 0xffffffffff0f7424 */ /* 0x000fce00078e00ff */
[----:B------:R-:W-:Y:S05]  /*70f0*/  WARPSYNC.COLLECTIVE R15, `(.L_x_116) ;  /* 0x000000000f0c7348 */ /* 0x000fea0003c00000 */
[----:B------:R-:W-:Y:S02]  /*7100*/  ELECT P6, UR62, PT ;  /* 0x00000000003e782f */ /* 0x000fe400038c0000 */
[----:B------:R-:W-:Y:S01]  /*7110*/  MOV R14, UR62 ;  /* 0x0000003e000e7c02 */ /* 0x000fe20008000f00 */
[----:B------:R-:W-:Y:S10]  /*7120*/  ENDCOLLECTIVE ;  /* 0x000000000000791b */ /* 0x000ff40003800000 */
.L_x_116:
[----:B------:R-:W-:Y:S05]  /*7130*/  BSYNC B1 ;  /* 0x0000000000017941 */ /* 0x000fea0003800000 */
.L_x_115:
[----:B------:R-:W-:Y:S05]  /*7140*/  BRA `(.L_x_117) ;  /* 0xffffffe800047947 */ /* 0x000fea000383ffff */
.L_x_69:
[----:B-1----:R1:W2:Y:S02]  /*7150*/  SYNCS.PHASECHK.TRANS64.TRYWAIT P2, [R7+URZ+0x12460], R6 ;  /* 0x01246006070075a7 */ /* 0x0022a4000804017f */
[----:B--2---:R-:W-:Y:S05]  /*7160*/  @!P2 NANOSLEEP.SYNCS 0x989680 ;  /* 0x009896800000a95d */ /* 0x004fea0003900000 */
[----:B------:R-:W2:Y:S02]  /*7170*/  @!P2 SYNCS.PHASECHK.TRANS64 P2, [R7+URZ+0x12460], R6 ;  /* 0x012460060700a5a7 */ /* 0x000ea4000804007f */
[----:B--2---:R-:W-:Y:S05]  /*7180*/  @!P2 BRA `(.L_x_69) ;  /* 0xfffffffc00f0a947 */ /* 0x004fea000383ffff */
[----:B------:R-:W-:Y:S05]  /*7190*/  BRA `(.L_x_118) ;  /* 0xffffffe800247947 */ /* 0x000fea000383ffff */
.L_x_74:
[----:B-1----:R1:W2:Y:S02]  /*71a0*/  SYNCS.PHASECHK.TRANS64.TRYWAIT P2, [R7+URZ+0x124b0], R4 ;  /* 0x0124b004070075a7 */ /* 0x0022a4000804017f */
[----:B--2---:R-:W-:Y:S05]  /*71b0*/  @!P2 NANOSLEEP.SYNCS 0x989680 ;  /* 0x009896800000a95d */ /* 0x004fea0003900000 */
[----:B------:R-:W2:Y:S02]  /*71c0*/  @!P2 SYNCS.PHASECHK.TRANS64 P2, [R7+URZ+0x124b0], R4 ;  /* 0x0124b0040700a5a7 */ /* 0x000ea4000804007f */
[----:B--2---:R-:W-:Y:S05]  /*71d0*/  @!P2 BRA `(.L_x_74) ;  /* 0xfffffffc00f0a947 */ /* 0x004fea000383ffff */
[----:B------:R-:W-:Y:S05]  /*71e0*/  BRA `(.L_x_73) ;  /* 0xffffffe800b07947 */ /* 0x000fea000383ffff */
.L_x_77:
[----:B-1----:R1:W2:Y:S02]  /*71f0*/  SYNCS.PHASECHK.TRANS64.TRYWAIT P2, [R4+URZ+0x12460], R9 ;  /* 0x01246009040075a7 */ /* 0x0022a4000804017f */
[----:B--2---:R-:W-:Y:S05]  /*7200*/  @!P2 NANOSLEEP.SYNCS 0x989680 ;  /* 0x009896800000a95d */ /* 0x004fea0003900000 */
[----:B------:R-:W2:Y:S02]  /*7210*/  @!P2 SYNCS.PHASECHK.TRANS64 P2, [R4+URZ+0x12460], R9 ;  /* 0x012460090400a5a7 */ /* 0x000ea4000804007f */
[----:B--2---:R-:W-:Y:S05]  /*7220*/  @!P2 BRA `(.L_x_77) ;  /* 0xfffffffc00f0a947 */ /* 0x004fea000383ffff */
[----:B------:R-:W-:Y:S05]  /*7230*/  BRA `(.L_x_119) ;  /* 0xffffffe800c47947 */ /* 0x000fea000383ffff */
.L_x_82:
[----:B------:R-:W-:Y:S01]  /*7240*/  BSSY B1, `(.L_x_120) ;  /* 0x0000006000017945 */ /* 0x000fe20003800000 */
[----:B------:R-:W-:-:S07]  /*7250*/  MOV R15, 0xffffffff ;  /* 0xffffffff000f7802 */ /* 0x000fce0000000f00 */
[----:B------:R-:W-:Y:S05]  /*7260*/  WARPSYNC.COLLECTIVE R15, `(.L_x_121) ;  /* 0x000000000f0c7348 */ /* 0x000fea0003c00000 */
[----:B------:R-:W-:Y:S02]  /*7270*/  ELECT P6, UR62, PT ;  /* 0x00000000003e782f */ /* 0x000fe400038c0000 */
[----:B------:R-:W-:Y:S01]  /*7280*/  MOV R14, UR62 ;  /* 0x0000003e000e7c02 */ /* 0x000fe20008000f00 */
[----:B------:R-:W-:Y:S10]  /*7290*/  ENDCOLLECTIVE ;  /* 0x000000000000791b */ /* 0x000ff40003800000 */
.L_x_121:
[----:B------:R-:W-:Y:S05]  /*72a0*/  BSYNC B1 ;  /* 0x0000000000017941 */ /* 0x000fea0003800000 */
.L_x_120:
[----:B------:R-:W-:Y:S05]  /*72b0*/  BRA `(.L_x_122) ;  /* 0xffffffec00d47947 */ /* 0x000fea000383ffff */
.L_x_85:
[----:B-1----:R1:W2:Y:S02]  /*72c0*/  SYNCS.PHASECHK.TRANS64.TRYWAIT P4, [R8+URZ+0x12428], R7 ;  /* 0x01242807080075a7 */ /* 0x0022a4000808017f */
[----:B--2---:R-:W-:Y:S05]  /*72d0*/  @!P4 NANOSLEEP.SYNCS 0x989680 ;  /* 0x009896800000c95d */ /* 0x004fea0003900000 */
[----:B------:R-:W2:Y:S02]  /*72e0*/  @!P4 SYNCS.PHASECHK.TRANS64 P4, [R8+URZ+0x12428], R7 ;  /* 0x012428070800c5a7 */ /* 0x000ea4000808007f */
[----:B--2---:R-:W-:Y:S05]  /*72f0*/  @!P4 BRA `(.L_x_85) ;  /* 0xfffffffc00f0c947 */ /* 0x004fea000383ffff */
[----:B------:R-:W-:Y:S05]  /*7300*/  BRA `(.L_x_123) ;  /* 0xffffffec00ec7947 */ /* 0x000fea000383ffff */
.L_x_90:
[----:B-1----:R1:W2:Y:S02]  /*7310*/  SYNCS.PHASECHK.TRANS64.TRYWAIT P4, [R4+URZ+0x124b0], R7 ;  /* 0x0124b007040075a7 */ /* 0x0022a4000808017f */
[----:B--2---:R-:W-:Y:S05]  /*7320*/  @!P4 NANOSLEEP.SYNCS 0x989680 ;  /* 0x009896800000c95d */ /* 0x004fea0003900000 */
[----:B------:R-:W2:Y:S02]  /*7330*/  @!P4 SYNCS.PHASECHK.TRANS64 P4, [R4+URZ+0x124b0], R7 ;  /* 0x0124b0070400c5a7 */ /* 0x000ea4000808007f */
[----:B--2---:R-:W-:Y:S05]  /*7340*/  @!P4 BRA `(.L_x_90) ;  /* 0xfffffffc00f0c947 */ /* 0x004fea000383ffff */
[----:B------:R-:W-:Y:S05]  /*7350*/  BRA `(.L_x_89) ;  /* 0xfffffff000787947 */ /* 0x000fea000383ffff */
.L_x_93:
[----:B-1----:R1:W2:Y:S02]  /*7360*/  SYNCS.PHASECHK.TRANS64.TRYWAIT P3, [R7+URZ+0x12428], R8 ;  /* 0x01242808070075a7 */ /* 0x0022a4000806017f */
[----:B--2---:R-:W-:Y:S05]  /*7370*/  @!P3 NANOSLEEP.SYNCS 0x989680 ;  /* 0x009896800000b95d */ /* 0x004fea0003900000 */
[----:B------:R-:W2:Y:S02]  /*7380*/  @!P3 SYNCS.PHASECHK.TRANS64 P3, [R7+URZ+0x12428], R8 ;  /* 0x012428080700b5a7 */ /* 0x000ea4000806007f */
[----:B--2---:R-:W-:Y:S05]  /*7390*/  @!P3 BRA `(.L_x_93) ;  /* 0xfffffffc00f0b947 */ /* 0x004fea000383ffff */
[----:B------:R-:W-:Y:S05]  /*73a0*/  BRA `(.L_x_124) ;  /* 0xfffffff000907947 */ /* 0x000fea000383ffff */
.L_x_99:
[----:B-1----:R1:W2:Y:S02]  /*73b0*/  SYNCS.PHASECHK.TRANS64.TRYWAIT P3, [R7+URZ+0x12428], R8 ;  /* 0x01242808070075a7 */ /* 0x0022a4000806017f */
[----:B--2---:R-:W-:Y:S05]  /*73c0*/  @!P3 NANOSLEEP.SYNCS 0x989680 ;  /* 0x009896800000b95d */ /* 0x004fea0003900000 */
[----:B------:R-:W2:Y:S02]  /*73d0*/  @!P3 SYNCS.PHASECHK.TRANS64 P3, [R7+URZ+0x12428], R8 ;  /* 0x012428080700b5a7 */ /* 0x000ea4000806007f */
[----:B--2---:R-:W-:Y:S05]  /*73e0*/  @!P3 BRA `(.L_x_99) ;  /* 0xfffffffc00f0b947 */ /* 0x004fea000383ffff */
[----:B------:R-:W-:Y:S05]  /*73f0*/  BRA `(.L_x_125) ;  /* 0xfffffff4003c7947 */ /* 0x000fea000383ffff */
.L_x_104:
[----:B-1----:R1:W2:Y:S02]  /*7400*/  SYNCS.PHASECHK.TRANS64.TRYWAIT P3, [R7+URZ+0x12428], R8 ;  /* 0x01242808070075a7 */ /* 0x0022a4000806017f */
[----:B--2---:R-:W-:Y:S05]  /*7410*/  @!P3 NANOSLEEP.SYNCS 0x989680 ;  /* 0x009896800000b95d */ /* 0x004fea0003900000 */
[----:B------:R-:W2:Y:S02]  /*7420*/  @!P3 SYNCS.PHASECHK.TRANS64 P3, [R7+URZ+0x12428], R8 ;  /* 0x012428080700b5a7 */ /* 0x000ea4000806007f */
[----:B--2---:R-:W-:Y:S05]  /*7430*/  @!P3 BRA `(.L_x_104) ;  /* 0xfffffffc00f0b947 */ /* 0x004fea000383ffff */
[----:B------:R-:W-:Y:S05]  /*7440*/  BRA `(.L_x_126) ;  /* 0xfffffff400cc7947 */ /* 0x000fea000383ffff */
        .weak           $__internal_0_$__cuda_sm20_rcp_rn_f32_slowpath
        .type           $__internal_0_$__cuda_sm20_rcp_rn_f32_slowpath,@function
        .size           $__internal_0_$__cuda_sm20_rcp_rn_f32_slowpath,(.L_x_132 - $__internal_0_$__cuda_sm20_rcp_rn_f32_slowpath)
$__internal_0_$__cuda_sm20_rcp_rn_f32_slowpath:
[----:B------:R-:W-:Y:S01]  /*7450*/  IMAD.SHL.U32 R0, R3, 0x2, RZ ;  /* 0x0000000203007824 */ /* 0x000fe200078e00ff */
[----:B------:R-:W-:Y:S04]  /*7460*/  BSSY B2, `(.L_x_127) ;  /* 0x0000030000027945 */ /* 0x000fe80003800000 */
[----:B------:R-:W-:-:S04]  /*7470*/  SHF.R.U32.HI R19, RZ, 0x18, R0 ;  /* 0x00000018ff137819 */ /* 0x000fc80000011600 */
[----:B------:R-:W-:-:S13]  /*7480*/  ISETP.NE.U32.AND P0, PT, R19, RZ, PT ;  /* 0x000000ff1300720c */ /* 0x000fda0003f05070 */
[----:B------:R-:W-:Y:S05]  /*7490*/  @P0 BRA `(.L_x_128) ;  /* 0x0000000000280947 */ /* 0x000fea0003800000 */
[----:B------:R-:W-:-:S04]  /*74a0*/  SHF.L.U32 R0, R3, 0x1, RZ ;  /* 0x0000000103007819 */ /* 0x000fc800000006ff */
[----:B------:R-:W-:-:S13]  /*74b0*/  ISETP.NE.AND P0, PT, R0, RZ, PT ;  /* 0x000000ff0000720c */ /* 0x000fda0003f05270 */
[----:B------:R-:W-:Y:S01]  /*74c0*/  @P0 FFMA R7, R3, 1.84467440737095516160e+19, RZ ;  /* 0x5f80000003070823 */ /* 0x000fe200000000ff */
[----:B------:R-:W-:Y:S08]  /*74d0*/  @!P0 MUFU.RCP R6, R3 ;  /* 0x0000000300068308 */ /* 0x000ff00000001000 */
[----:B------:R-:W1:Y:S02]  /*74e0*/  @P0 MUFU.RCP R0, R7 ;  /* 0x0000000700000308 */ /* 0x000e640000001000 */
[----:B-1----:R-:W-:-:S04]  /*74f0*/  @P0 FFMA R12, R7, R0, -1 ;  /* 0xbf800000070c0423 */ /* 0x002fc80000000000 */
[----:B------:R-:W-:-:S04]  /*7500*/  @P0 FADD.FTZ R13, -R12, -RZ ;  /* 0x800000ff0c0d0221 */ /* 0x000fc80000010100 */
[----:B------:R-:W-:-:S04]  /*7510*/  @P0 FFMA R0, R0, R13, R0 ;  /* 0x0000000d00000223 */ /* 0x000fc80000000000 */
[----:B------:R-:W-:Y:S01]  /*7520*/  @P0 FFMA R6, R0, 1.84467440737095516160e+19, RZ ;  /* 0x5f80000000060823 */ /* 0x000fe200000000ff */
[----:B------:R-:W-:Y:S06]  /*7530*/  BRA `(.L_x_129) ;  /* 0x0000000000887947 */ /* 0x000fec0003800000 */
.L_x_128:
[----:B------:R-:W-:-:S05]  /*7540*/  VIADD R22, R19, 0xffffff03 ;  /* 0xffffff0313167836 */ /* 0x000fca0000000000 */
[----:B------:R-:W-:-:S13]  /*7550*/  ISETP.GT.U32.AND P0, PT, R22, 0x1, PT ;  /* 0x000000011600780c */ /* 0x000fda0003f04070 */
[----:B------:R-:W-:Y:S05]  /*7560*/  @P0 BRA `(.L_x_130) ;  /* 0x0000000000780947 */ /* 0x000fea0003800000 */
[----:B------:R-:W-:Y:S02]  /*7570*/  LOP3.LUT R0, R3, 0x7fffff, RZ, 0xc0, !PT ;  /* 0x007fffff03007812 */ /* 0x000fe400078ec0ff */
[----:B------:R-:W-:Y:S02]  /*7580*/  MOV R13, 0x3 ;  /* 0x00000003000d7802 */ /* 0x000fe40000000f00 */
[----:B------:R-:W-:Y:S02]  /*7590*/  LOP3.LUT R0, R0, 0x3f800000, RZ, 0xfc, !PT ;  /* 0x3f80000000007812 */ /* 0x000fe400078efcff */
[----:B------:R-:W-:Y:S02]  /*75a0*/  SHF.L.U32 R13, R13, R22, RZ ;  /* 0x000000160d0d7219 */ /* 0x000fe400000006ff */
[----:B------:R-:W1:Y:S02]  /*75b0*/  MUFU.RCP R7, R0 ;  /* 0x0000000000077308 */ /* 0x000e640000001000 */
[----:B-1----:R-:W-:-:S04]  /*75c0*/  FFMA R6, R0, R7, -1 ;  /* 0xbf80000000067423 */ /* 0x002fc80000000007 */
[----:B------:R-:W-:-:S04]  /*75d0*/  FADD.FTZ R6, -R6, -RZ ;  /* 0x800000ff06067221 */ /* 0x000fc80000010100 */
[CCC-:B------:R-:W-:Y:S01]  /*75e0*/  FFMA.RM R12, R7.reuse, R6.reuse, R7.reuse ;  /* 0x00000006070c7223 */ /* 0x1c0fe20000004007 */
[----:B------:R-:W-:-:S04]  /*75f0*/  FFMA.RP R7, R7, R6, R7 ;  /* 0x0000000607077223 */ /* 0x000fc80000008007 */
[C---:B------:R-:W-:Y:S02]  /*7600*/  LOP3.LUT R6, R12.reuse, 0x7fffff, RZ, 0xc0, !PT ;  /* 0x007fffff0c067812 */ /* 0x040fe400078ec0ff */
[----:B------:R-:W-:Y:S02]  /*7610*/  FSETP.NEU.FTZ.AND P0, PT, R12, R7, PT ;  /* 0x000000070c00720b */ /* 0x000fe40003f1d000 */
[----:B------:R-:W-:Y:S02]  /*7620*/  LOP3.LUT R6, R6, 0x800000, RZ, 0xfc, !PT ;  /* 0x0080000006067812 */ /* 0x000fe400078efcff */
[----:B------:R-:W-:Y:S02]  /*7630*/  SEL R7, RZ, 0xffffffff, !P0 ;  /* 0xffffffffff077807 */ /* 0x000fe40004000000 */
[----:B------:R-:W-:-:S03]  /*7640*/  LOP3.LUT R13, R13, R6, RZ, 0xc0, !PT ;  /* 0x000000060d0d7212 */ /* 0x000fc600078ec0ff */
[----:B------:R-:W-:Y:S01]  /*7650*/  IMAD.MOV R7, RZ, RZ, -R7 ;  /* 0x000000ffff077224 */ /* 0x000fe200078e0a07 */
[----:B------:R-:W-:-:S04]  /*7660*/  SHF.R.U32.HI R13, RZ, R22, R13 ;  /* 0x00000016ff0d7219 */ /* 0x000fc8000001160d */
[--C-:B------:R-:W-:Y:S01]  /*7670*/  LOP3.LUT P1, RZ, R7, R22, R6.reuse, 0xf8, !PT ;  /* 0x0000001607ff7212 */ /* 0x100fe2000782f806 */
[----:B------:R-:W-:Y:S01]  /*7680*/  VIADD R7, R19, 0xffffff04 ;  /* 0xffffff0413077836 */ /* 0x000fe20000000000 */
[C---:B------:R-:W-:Y:S02]  /*7690*/  LOP3.LUT P0, RZ, R13.reuse, 0x1, RZ, 0xc0, !PT ;  /* 0x000000010dff7812 */ /* 0x040fe4000780c0ff */
[----:B------:R-:W-:Y:S02]  /*76a0*/  LOP3.LUT P2, RZ, R13, 0x2, RZ, 0xc0, !PT ;  /* 0x000000020dff7812 */ /* 0x000fe4000784c0ff */
[----:B------:R-:W-:Y:S02]  /*76b0*/  SHF.R.U32.HI R6, RZ, R7, R6 ;  /* 0x00000007ff067219 */ /* 0x000fe40000011606 */
[----:B------:R-:W-:Y:S02]  /*76c0*/  PLOP3.LUT P0, PT, P0, P1, P2, 0xe0, 0x0 ;  /* 0x000000000000781c */ /* 0x000fe40000703c20 */
[----:B------:R-:W-:-:S02]  /*76d0*/  LOP3.LUT P1, RZ, R3, 0x7fffff, RZ, 0xc0, !PT ;  /* 0x007fffff03ff7812 */ /* 0x000fc4000782c0ff */
[----:B------:R-:W-:-:S04]  /*76e0*/  SEL R0, RZ, 0x1, !P0 ;  /* 0x00000001ff007807 */ /* 0x000fc80004000000 */
[----:B------:R-:W-:-:S04]  /*76f0*/  IADD3 R0, -R0, RZ, RZ ;  /* 0x000000ff00007210 */ /* 0x000fc80007ffe1ff */
[----:B------:R-:W-:-:S13]  /*7700*/  ISETP.GE.AND P0, PT, R0, RZ, PT ;  /* 0x000000ff0000720c */ /* 0x000fda0003f06270 */
[----:B------:R-:W-:-:S05]  /*7710*/  @!P0 IADD3 R6, R6, 0x1, RZ ;  /* 0x0000000106068810 */ /* 0x000fca0007ffe0ff */
[----:B------:R-:W-:-:S05]  /*7720*/  @!P1 IMAD.SHL.U32 R6, R6, 0x2, RZ ;  /* 0x0000000206069824 */ /* 0x000fca00078e00ff */
[----:B------:R-:W-:Y:S01]  /*7730*/  LOP3.LUT R6, R6, 0x80000000, R3, 0xf8, !PT ;  /* 0x8000000006067812 */ /* 0x000fe200078ef803 */
[----:B------:R-:W-:Y:S06]  /*7740*/  BRA `(.L_x_129) ;  /* 0x0000000000047947 */ /* 0x000fec0003800000 */
.L_x_130:
[----:B------:R1:W2:Y:S02]  /*7750*/  MUFU.RCP R6, R3 ;  /* 0x0000000300067308 */ /* 0x0002a40000001000 */
.L_x_129:
[----:B------:R-:W-:Y:S05]  /*7760*/  BSYNC B2 ;  /* 0x0000000000027941 */ /* 0x000fea0003800000 */
.L_x_127:
[----:B--2---:R-:W-:Y:S01]  /*7770*/  MOV R0, R6 ;  /* 0x0000000600007202 */ /* 0x004fe20000000f00 */
[----:B------:R-:W-:Y:S01]  /*7780*/  IMAD.MOV.U32 R6, RZ, RZ, R14 ;  /* 0x000000ffff067224 */ /* 0x000fe200078e000e */
[----:B------:R-:W-:-:S04]  /*7790*/  MOV R7, 0x0 ;  /* 0x0000000000077802 */ /* 0x000fc80000000f00 */
[----:B-1----:R-:W-:Y:S05]  /*77a0*/  RET.REL.NODEC R6 `(_ZN7cutlass13device_kernelINS_4fmha6kernel28FmhaKernelTmaWarpSpecializedINS1_10collective30FmhaMainloopTmaWarpSpecializedINS_6half_tEffN4cute5tupleIJNS7_1CILi128EEENS9_ILi64EEESB_EEENS8_IJiNS9_ILi1EEENS8_IJiiEEEEEESF_SF_NS4_13DefaultFusionEJNS2_6OptionILNS2_3TagE0ENS9_ILb1EEEEENSH_ILSI_2ESJ_EEEEENS4_15FmhaFwdEpilogueIS6_fNS8_IJSB_SB_SB_EEEEENS2_23PersistentTileSchedulerEJSK_SL_EEEEEvNT_6ParamsE) ;  /* 0xffffff8806147950 */ /* 0x002fea0003c3ffff */
.L_x_131:
[----:B------:R-:W-:-:S00]  /*77b0*/  BRA `(.L_x_131) ;  /* 0xfffffffc00fc7947 */ /* 0x000fc0000383ffff */
[----:B------:R-:W-:-:S00]  /*77c0*/  NOP ;  /* 0x0000000000007918 */ /* 0x000fc00000000000 */
        /* <DEDUP_REMOVED lines=11> */
.L_x_132:


//--------------------- .nv.global.init           --------------------------
	.section	.nv.global.init,"aw",@progbits
.nv.global.init:
	.type		$str$24,@object
	.size		$str$24,($str$25 - $str$24)
$str$24:
        /*0000*/ 	.byte	0x28, 0x61, 0x64, 0x64, 0x72, 0x65, 0x73, 0x73, 0x20, 0x26, 0x20, 0x6d, 0x61, 0x73, 0x6b, 0x29
        /*0010*/ 	.byte	0x20, 0x3d, 0x3d, 0x20, 0x30, 0x00
	.type		$str$25,@object
	.size		$str$25,(__unnamed_1 - $str$25)
$str$25:
        /*0016*/ 	.byte	0x2f, 0x74, 0x6d, 0x70, 0x2f, 0x63, 0x75, 0x74, 0x6c, 0x61, 0x73, 0x73, 0x5f, 0x73, 0x77, 0x65
        /*0026*/ 	.byte	0x65, 0x70, 0x5f, 0x73, 0x72, 0x63, 0x2f, 0x69, 0x6e, 0x63, 0x6c, 0x75, 0x64, 0x65, 0x2f, 0x63
        /*0036*/ 	.byte	0x75, 0x74, 0x65, 0x2f, 0x70, 0x6f, 0x69, 0x6e, 0x74, 0x65, 0x72, 0x5f, 0x66, 0x6c, 0x61, 0x67
        /*0046*/ 	.byte	0x67, 0x65, 0x64, 0x2e, 0x68, 0x70, 0x70, 0x00
	.type		__unnamed_1,@object
	.size		__unnamed_1,(.L_0 - __unnamed_1)
__unnamed_1:
        /*004e*/ 	.byte	0x61, 0x75, 0x74, 0x6f, 0x20, 0x63, 0x75, 0x74, 0x65, 0x3a, 0x3a, 0x61, 0x73, 0x5f, 0x70, 0x6f
        /* <DEDUP_REMOVED lines=27> */
        /*020e*/ 	.byte	0x3e, 0x3e, 0x3e, 0x3e, 0x3e, 0x5d, 0x00
.L_0:


//--------------------- .nv.shared._ZN7cutlass13device_kernelINS_4fmha6kernel28FmhaKernelTmaWarpSpecializedINS1_10collective30FmhaMainloopTmaWarpSpecializedINS_6half_tEffN4cute5tupleIJNS7_1CILi128EEENS9_ILi64EEESB_EEENS8_IJiNS9_ILi1EEENS8_IJiiEEEEEESF_SF_NS4_13DefaultFusionEJNS2_6OptionILNS2_3TagE0ENS9_ILb1EEEEENSH_ILSI_2ESJ_EEEEENS4_15FmhaFwdEpilogueIS6_fNS8_IJSB_SB_SB_EEEEENS2_23PersistentTileSchedulerEJSK_SL_EEEEEvNT_6ParamsE --------------------------
	.section	.nv.shared._ZN7cutlass13device_kernelINS_4fmha6kernel28FmhaKernelTmaWarpSpecializedINS1_10collective30FmhaMainloopTmaWarpSpecializedINS_6half_tEffN4cute5tupleIJNS7_1CILi128EEENS9_ILi64EEESB_EEENS8_IJiNS9_ILi1EEENS8_IJiiEEEEEESF_SF_NS4_13DefaultFusionEJNS2_6OptionILNS2_3TagE0ENS9_ILb1EEEEENSH_ILSI_2ESJ_EEEEENS4_15FmhaFwdEpilogueIS6_fNS8_IJSB_SB_SB_EEEEENS2_23PersistentTileSchedulerEJSK_SL_EEEEEvNT_6ParamsE,"aw",@nobits
	.sectionflags	@""
	.align	16
	.zero		1024


//--------------------- .nv.shared.reserved.0     --------------------------
	.section	.nv.shared.reserved.0,"aw",@nobits
	.weak		__nv_reservedSMEM_offset_0_alias
	.size		__nv_reservedSMEM_offset_0_alias, 0, 0
	.other		__nv_reservedSMEM_offset_0_alias,@"STO_CUDA_RESERVED_SHARED STV_DEFAULT"
__nv_reservedSMEM_offset_0_alias:
	.zero		0


//--------------------- .nv.global                --------------------------
	.section	.nv.global,"aw",@nobits
.nv.global:
	.type		_ZN39_INTERNAL_fc52fbc9_4_k_cu_875bcf38_31324cute1_E,@object
	.size		_ZN39_INTERNAL_fc52fbc9_4_k_cu_875bcf38_31324cute1_E,(_ZN39_INTERNAL_fc52fbc9_4_k_cu_875bcf38_31324cuda3std3__45__cpo6cbeginE - _ZN39_INTERNAL_fc52fbc9_4_k_cu_875bcf38_31324cute1_E)
_ZN39_INTERNAL_fc52fbc9_4_k_cu_875bcf38_31324cute1_E:
	.zero		1
	.type		_ZN39_INTERNAL_fc52fbc9_4_k_cu_875bcf38_31324cuda3std3__45__cpo6cbeginE,@object
	.size		_ZN39_INTERNAL_fc52fbc9_4_k_cu_875bcf38_31324cuda3std3__45__cpo6cbeginE,(_ZN39_INTERNAL_fc52fbc9_4_k_cu_875bcf38_31324cuda3std3__48in_placeE - _ZN39_INTERNAL_fc52fbc9_4_k_cu_875bcf38_31324cuda3std3__45__cpo6cbeginE)
_ZN39_INTERNAL_fc52fbc9_4_k_cu_875bcf38_31324cuda3std3__45__cpo6cbeginE:
	.zero		1
	.type		_ZN39_INTERNAL_fc52fbc9_4_k_cu_875bcf38_31324cuda3std3__48in_placeE,@object
	.size		_ZN39_INTERNAL_fc52fbc9_4_k_cu_875bcf38_31324cuda3std3__48in_placeE,(_ZN39_INTERNAL_fc52fbc9_4_k_cu_875bcf38_31324cuda3std6ranges3__45__cpo9iter_moveE - _ZN39_INTERNAL_fc52fbc9_4_k_cu_875bcf38_31324cuda3std3__48in_placeE)
_ZN39_INTERNAL_fc52fbc9_4_k_cu_875bcf38_31324cuda3std3__48in_placeE:
	.zero		1
	.type		_ZN39_INTERNAL_fc52fbc9_4_k_cu_875bcf38_31324cuda3std6ranges3__45__cpo9iter_moveE,@object
	.size		_ZN39_INTERNAL_fc52fbc9_4_k_cu_875bcf38_31324cuda3std6ranges3__45__cpo9iter_moveE,(_ZN39_INTERNAL_fc52fbc9_4_k_cu_875bcf38_31324cuda3std3__45__cpo5beginE - _ZN39_INTERNAL_fc52fbc9_4_k_cu_875bcf38_31324cuda3std6ranges3__45__cpo9iter_moveE)
_ZN39_INTERNAL_fc52fbc9_4_k_cu_875bcf38_31324cuda3std6ranges3__45__cpo9iter_moveE:
	.zero		1
	.type		_ZN39_INTERNAL_fc52fbc9_4_k_cu_875bcf38_31324cuda3std3__45__cpo5beginE,@object
	.size		_ZN39_INTERNAL_fc52fbc9_4_k_cu_875bcf38_31324cuda3std3__45__cpo5beginE,(_ZN39_INTERNAL_fc52fbc9_4_k_cu_875bcf38_31324cuda3std3__441_GLOBAL__N__fc52fbc9_4_k_cu_875bcf38_31326ignoreE - _ZN39_INTERNAL_fc52fbc9_4_k_cu_875bcf38_31324cuda3std3__45__cpo5beginE)
_ZN39_INTERNAL_fc52fbc9_4_k_cu_875bcf38_31324cuda3std3__45__cpo5beginE:
	.zero		1
	.type		_ZN39_INTERNAL_fc52fbc9_4_k_cu_875bcf38_31324cuda3std3__441_GLOBAL__N__fc52fbc9_4_k_cu_875bcf38_31326ignoreE,@object
	.size		_ZN39_INTERNAL_fc52fbc9_4_k_cu_875bcf38_31324cuda3std3__441_GLOBAL__N__fc52fbc9_4_k_cu_875bcf38_31326ignoreE,(_ZN39_INTERNAL_fc52fbc9_4_k_cu_875bcf38_31324cute7productE - _ZN39_INTERNAL_fc52fbc9_4_k_cu_875bcf38_31324cuda3std3__441_GLOBAL__N__fc52fbc9_4_k_cu_875bcf38_31326ignoreE)
_ZN39_INTERNAL_fc52fbc9_4_k_cu_875bcf38_31324cuda3std3__441_GLOBAL__N__fc52fbc9_4_k_cu_875bcf38_31326ignoreE:
	.zero		1
	.type		_ZN39_INTERNAL_fc52fbc9_4_k_cu_875bcf38_31324cute7productE,@object
	.size		_ZN39_INTERNAL_fc52fbc9_4_k_cu_875bcf38_31324cute7productE,(_ZN39_INTERNAL_fc52fbc9_4_k_cu_875bcf38_31324cuda3std3__45__cpo3endE - _ZN39_INTERNAL_fc52fbc9_4_k_cu_875bcf38_31324cute7productE)
_ZN39_INTERNAL_fc52fbc9_4_k_cu_875bcf38_31324cute7productE:
	.zero		1
	.type		_ZN39_INTERNAL_fc52fbc9_4_k_cu_875bcf38_31324cuda3std3__45__cpo3endE,@object
	.size		_ZN39_INTERNAL_fc52fbc9_4_k_cu_875bcf38_31324cuda3std3__45__cpo3endE,(_ZN39_INTERNAL_fc52fbc9_4_k_cu_875bcf38_31324cuda3std3__419piecewise_constructE - _ZN39_INTERNAL_fc52fbc9_4_k_cu_875bcf38_31324cuda3std3__45__cpo3endE)
_ZN39_INTERNAL_fc52fbc9_4_k_cu_875bcf38_31324cuda3std3__45__cpo3endE:
	.zero		1
	.type		_ZN39_INTERNAL_fc52fbc9_4_k_cu_875bcf38_31324cuda3std3__419piecewise_constructE,@object
	.size		_ZN39_INTERNAL_fc52fbc9_4_k_cu_875bcf38_31324cuda3std3__419piecewise_constructE,(_ZN39_INTERNAL_fc52fbc9_4_k_cu_875bcf38_31324cuda3std3__45__cpo4cendE - _ZN39_INTERNAL_fc52fbc9_4_k_cu_875bcf38_31324cuda3std3__419piecewise_constructE)
_ZN39_INTERNAL_fc52fbc9_4_k_cu_875bcf38_31324cuda3std3__419piecewise_constructE:
	.zero		1
	.type		_ZN39_INTERNAL_fc52fbc9_4_k_cu_875bcf38_31324cuda3std3__45__cpo4cendE,@object
	.size		_ZN39_INTERNAL_fc52fbc9_4_k_cu_875bcf38_31324cuda3std3__45__cpo4cendE,(_ZN39_INTERNAL_fc52fbc9_4_k_cu_875bcf38_31324cuda3std6ranges3__45__cpo4swapE - _ZN39_INTERNAL_fc52fbc9_4_k_cu_875bcf38_31324cuda3std3__45__cpo4cendE)
_ZN39_INTERNAL_fc52fbc9_4_k_cu_875bcf38_31324cuda3std3__45__cpo4cendE:
	.zero		1
	.type		_ZN39_INTERNAL_fc52fbc9_4_k_cu_875bcf38_31324cuda3std6ranges3__45__cpo4swapE,@object
	.size		_ZN39_INTERNAL_fc52fbc9_4_k_cu_875bcf38_31324cuda3std6ranges3__45__cpo4swapE,(.L_8 - _ZN39_INTERNAL_fc52fbc9_4_k_cu_875bcf38_31324cuda3std6ranges3__45__cpo4swapE)
_ZN39_INTERNAL_fc52fbc9_4_k_cu_875bcf38_31324cuda3std6ranges3__45__cpo4swapE:
	.zero		1
.L_8:


//--------------------- .nv.constant0._ZN7cutlass13device_kernelINS_4fmha6kernel28FmhaKernelTmaWarpSpecializedINS1_10collective30FmhaMainloopTmaWarpSpecializedINS_6half_tEffN4cute5tupleIJNS7_1CILi128EEENS9_ILi64EEESB_EEENS8_IJiNS9_ILi1EEENS8_IJiiEEEEEESF_SF_NS4_13DefaultFusionEJNS2_6OptionILNS2_3TagE0ENS9_ILb1EEEEENSH_ILSI_2ESJ_EEEEENS4_15FmhaFwdEpilogueIS6_fNS8_IJSB_SB_SB_EEEEENS2_23PersistentTileSchedulerEJSK_SL_EEEEEvNT_6ParamsE --------------------------
	.section	.nv.constant0._ZN7cutlass13device_kernelINS_4fmha6kernel28FmhaKernelTmaWarpSpecializedINS1_10collective30FmhaMainloopTmaWarpSpecializedINS_6half_tEffN4cute5tupleIJNS7_1CILi128EEENS9_ILi64EEESB_EEENS8_IJiNS9_ILi1EEENS8_IJiiEEEEEESF_SF_NS4_13DefaultFusionEJNS2_6OptionILNS2_3TagE0ENS9_ILb1EEEEENSH_ILSI_2ESJ_EEEEENS4_15FmhaFwdEpilogueIS6_fNS8_IJSB_SB_SB_EEEEENS2_23PersistentTileSchedulerEJSK_SL_EEEEEvNT_6ParamsE,"a",@progbits
	.sectionflags	@""
	.align	4
.nv.constant0._ZN7cutlass13device_kernelINS_4fmha6kernel28FmhaKernelTmaWarpSpecializedINS1_10collective30FmhaMainloopTmaWarpSpecializedINS_6half_tEffN4cute5tupleIJNS7_1CILi128EEENS9_ILi64EEESB_EEENS8_IJiNS9_ILi1EEENS8_IJiiEEEEEESF_SF_NS4_13DefaultFusionEJNS2_6OptionILNS2_3TagE0ENS9_ILb1EEEEENSH_ILSI_2ESJ_EEEEENS4_15FmhaFwdEpilogueIS6_fNS8_IJSB_SB_SB_EEEEENS2_23PersistentTileSchedulerEJSK_SL_EEEEEvNT_6ParamsE:
	.zero		2688


//--------------------- SYMBOLS --------------------------

	.type		.nv.reservedSmem.offset0,@object
	.size		.nv.reservedSmem.offset0,0x4
	.type		__assertfail,@function
